// auto-generated by cutlass_sweep.gemm — config: {"arch": "sm_90", "cluster_m": 2, "cluster_n": 1, "dtype": "int8", "stages": 0, "tile_k": 32, "tile_m": 128, "tile_n": 256}
#include "cutlass/cutlass.h"
#include "cutlass/gemm/collective/collective_builder.hpp"
#include "cutlass/gemm/device/gemm_universal_adapter.h"
#include "cutlass/gemm/kernel/gemm_universal.hpp"
#include "cutlass/epilogue/collective/collective_builder.hpp"

using ElemA = int8_t;
using ElemB = int8_t;
using ElemCD = int8_t;
using Acc  = int32_t;
using TileShape    = cute::Shape<cute::_128, cute::_256, cute::_32>;
using ClusterShape = cute::Shape<cute::_2, cute::_1, cute::_1>;

using CollectiveEpilogue = typename cutlass::epilogue::collective::CollectiveBuilder<
    cutlass::arch::Sm90, cutlass::arch::OpClassTensorOp,
    TileShape, ClusterShape,
    cutlass::epilogue::collective::EpilogueTileAuto,
    Acc, Acc,
    ElemCD, cutlass::layout::RowMajor, 128 / cutlass::sizeof_bits<ElemCD>::value,
    ElemCD, cutlass::layout::RowMajor, 128 / cutlass::sizeof_bits<ElemCD>::value,
    cutlass::epilogue::collective::EpilogueScheduleAuto
  >::CollectiveOp;

using CollectiveMainloop = typename cutlass::gemm::collective::CollectiveBuilder<
    cutlass::arch::Sm90, cutlass::arch::OpClassTensorOp,
    ElemA, cutlass::layout::RowMajor, 128 / cutlass::sizeof_bits<ElemA>::value,
    ElemB, cutlass::layout::ColumnMajor, 128 / cutlass::sizeof_bits<ElemB>::value,
    Acc,
    TileShape, ClusterShape,
    cutlass::gemm::collective::StageCountAutoCarveout<static_cast<int>(sizeof(typename CollectiveEpilogue::SharedStorage))>,
    cutlass::gemm::collective::KernelScheduleAuto
  >::CollectiveOp;

using GemmKernel = cutlass::gemm::kernel::GemmUniversal<
    cute::Shape<int,int,int,int>,
    CollectiveMainloop,
    CollectiveEpilogue
>;
using Gemm = cutlass::gemm::device::GemmUniversalAdapter<GemmKernel>;

// Force the device kernel symbol into the cubin without needing a host main.
auto* _anchor = &cutlass::device_kernel<GemmKernel>;


// ===== COMPILED SASS (sm_90a) =====

	.target	sm_90a

	.elftype	@"ET_EXEC"


//--------------------- .note.nv.tkinfo           --------------------------
	.section	.note.nv.tkinfo,"",@"SHT_NOTE"
	.sectionflags	@"SHF_NOTE_NV_TKINFO"
	.tkinfo
        /*0018*/ 	.word	0x00000002
        /*0030*/ 	.string	""
        /*0030*/ 	.string	"ptxas"
        /*0030*/ 	.string	"Cuda compilation tools, release 13.0, V13.0.88"
        /*0030*/ 	.string	"Build cuda_13.0.r13.0/compiler.36424714_0"
        /*0030*/ 	.string	"-arch sm_90a -m 64 "



//--------------------- .note.nv.cuinfo           --------------------------
	.section	.note.nv.cuinfo,"",@"SHT_NOTE"
	.sectionflags	@"SHF_NOTE_NV_CUINFO"
        /*0018*/ 	.short	0x0002
        /*001a*/ 	.short	0x005a
        /*001c*/ 	.short	0x0082
	.zero		2


//--------------------- .nv.info                  --------------------------
	.section	.nv.info,"",@"SHT_CUDA_INFO"
	.align	4


	//----- nvinfo : EIATTR_REGCOUNT
	.align		4
        /*0000*/ 	.byte	0x04, 0x2f
        /*0002*/ 	.short	(.L_15 - .L_14)
	.align		4
.L_14:
        /*0004*/ 	.word	index@(_ZN7cutlass13device_kernelINS_4gemm6kernel13GemmUniversalIN4cute5tupleIJiiiiEEENS1_10collective13CollectiveMmaINS1_34MainloopSm90TmaGmmaWarpSpecializedILi18ENS5_IJNS4_1CILi2EEENSA_ILi1EEESC_EEENS1_35KernelTmaWarpSpecializedCooperativeEEENS5_IJNSA_ILi128EEENSA_ILi256EEENSA_ILi32EEEEEEaNS5_IJlSC_lEEEaSK_NS4_8TiledMMAINS4_8MMA_AtomIJNS4_4SM904GMMA27MMA_64x256x32_S32S8S8_SS_TNEEEENS4_6LayoutISD_NS5_IJSC_NSA_ILi0EEESS_EEEEENS5_IJNS4_10UnderscoreESV_SV_EEEEENS4_13SM90_TMA_LOADENS4_14ComposedLayoutINS4_7SwizzleILi1ELi4ELi3EEENS4_18smem_ptr_flag_bitsILi8EEENSR_INS5_IJNSA_ILi8EEESI_EEENS5_IJSI_SC_EEEEEEEvNS4_8identityENS4_23SM90_TMA_LOAD_MULTICASTES18_vS19_EENS_8epilogue10collective6detail29Sm90TmaWarpSpecializedAdapterINS1D_15DefaultEpilogueIaSK_SK_NS1C_6thread17LinearCombinationIaLi1EiiLNS1H_9ScaleType4KindE0ELNS_15FloatRoundStyleE2EaEENS1_15EpilogueDefaultEEEEEvvEEEEvNT_6ParamsE)
        /*0008*/ 	.word	0x000000a8


	//----- nvinfo : EIATTR_FRAME_SIZE
	.align		4
.L_15:
        /*000c*/ 	.byte	0x04, 0x11
        /*000e*/ 	.short	(.L_17 - .L_16)
	.align		4
.L_16:
        /*0010*/ 	.word	index@(_ZN7cutlass13device_kernelINS_4gemm6kernel13GemmUniversalIN4cute5tupleIJiiiiEEENS1_10collective13CollectiveMmaINS1_34MainloopSm90TmaGmmaWarpSpecializedILi18ENS5_IJNS4_1CILi2EEENSA_ILi1EEESC_EEENS1_35KernelTmaWarpSpecializedCooperativeEEENS5_IJNSA_ILi128EEENSA_ILi256EEENSA_ILi32EEEEEEaNS5_IJlSC_lEEEaSK_NS4_8TiledMMAINS4_8MMA_AtomIJNS4_4SM904GMMA27MMA_64x256x32_S32S8S8_SS_TNEEEENS4_6LayoutISD_NS5_IJSC_NSA_ILi0EEESS_EEEEENS5_IJNS4_10UnderscoreESV_SV_EEEEENS4_13SM90_TMA_LOADENS4_14ComposedLayoutINS4_7SwizzleILi1ELi4ELi3EEENS4_18smem_ptr_flag_bitsILi8EEENSR_INS5_IJNSA_ILi8EEESI_EEENS5_IJSI_SC_EEEEEEEvNS4_8identityENS4_23SM90_TMA_LOAD_MULTICASTES18_vS19_EENS_8epilogue10collective6detail29Sm90TmaWarpSpecializedAdapterINS1D_15DefaultEpilogueIaSK_SK_NS1C_6thread17LinearCombinationIaLi1EiiLNS1H_9ScaleType4KindE0ELNS_15FloatRoundStyleE2EaEENS1_15EpilogueDefaultEEEEEvvEEEEvNT_6ParamsE)
        /*0014*/ 	.word	0x00000000


	//----- nvinfo : EIATTR_MIN_STACK_SIZE
	.align		4
.L_17:
        /*0018*/ 	.byte	0x04, 0x12
        /*001a*/ 	.short	(.L_19 - .L_18)
	.align		4
.L_18:
        /*001c*/ 	.word	index@(_ZN7cutlass13device_kernelINS_4gemm6kernel13GemmUniversalIN4cute5tupleIJiiiiEEENS1_10collective13CollectiveMmaINS1_34MainloopSm90TmaGmmaWarpSpecializedILi18ENS5_IJNS4_1CILi2EEENSA_ILi1EEESC_EEENS1_35KernelTmaWarpSpecializedCooperativeEEENS5_IJNSA_ILi128EEENSA_ILi256EEENSA_ILi32EEEEEEaNS5_IJlSC_lEEEaSK_NS4_8TiledMMAINS4_8MMA_AtomIJNS4_4SM904GMMA27MMA_64x256x32_S32S8S8_SS_TNEEEENS4_6LayoutISD_NS5_IJSC_NSA_ILi0EEESS_EEEEENS5_IJNS4_10UnderscoreESV_SV_EEEEENS4_13SM90_TMA_LOADENS4_14ComposedLayoutINS4_7SwizzleILi1ELi4ELi3EEENS4_18smem_ptr_flag_bitsILi8EEENSR_INS5_IJNSA_ILi8EEESI_EEENS5_IJSI_SC_EEEEEEEvNS4_8identityENS4_23SM90_TMA_LOAD_MULTICASTES18_vS19_EENS_8epilogue10collective6detail29Sm90TmaWarpSpecializedAdapterINS1D_15DefaultEpilogueIaSK_SK_NS1C_6thread17LinearCombinationIaLi1EiiLNS1H_9ScaleType4KindE0ELNS_15FloatRoundStyleE2EaEENS1_15EpilogueDefaultEEEEEvvEEEEvNT_6ParamsE)
        /*0020*/ 	.word	0x00000000
.L_19:


//--------------------- .nv.compat                --------------------------
	.section	.nv.compat,"",@"SHT_CUDA_COMPAT_INFO"
	.align	4
        /*0000*/ 	.byte	0x02, 0x09, 0x01, 0x00, 0x02, 0x02, 0x04, 0x00, 0x02, 0x05, 0x05, 0x00, 0x03, 0x07, 0x01, 0x01
        /*0010*/ 	.byte	0x02, 0x03, 0x01, 0x00, 0x02, 0x06, 0x01, 0x00, 0x04, 0x0b, 0x08, 0x00, 0x00, 0x00, 0x00, 0x00
        /*0020*/ 	.byte	0x00, 0x00, 0x00, 0x00


//--------------------- .nv.info._ZN7cutlass13device_kernelINS_4gemm6kernel13GemmUniversalIN4cute5tupleIJiiiiEEENS1_10collective13CollectiveMmaINS1_34MainloopSm90TmaGmmaWarpSpecializedILi18ENS5_IJNS4_1CILi2EEENSA_ILi1EEESC_EEENS1_35KernelTmaWarpSpecializedCooperativeEEENS5_IJNSA_ILi128EEENSA_ILi256EEENSA_ILi32EEEEEEaNS5_IJlSC_lEEEaSK_NS4_8TiledMMAINS4_8MMA_AtomIJNS4_4SM904GMMA27MMA_64x256x32_S32S8S8_SS_TNEEEENS4_6LayoutISD_NS5_IJSC_NSA_ILi0EEESS_EEEEENS5_IJNS4_10UnderscoreESV_SV_EEEEENS4_13SM90_TMA_LOADENS4_14ComposedLayoutINS4_7SwizzleILi1ELi4ELi3EEENS4_18smem_ptr_flag_bitsILi8EEENSR_INS5_IJNSA_ILi8EEESI_EEENS5_IJSI_SC_EEEEEEEvNS4_8identityENS4_23SM90_TMA_LOAD_MULTICASTES18_vS19_EENS_8epilogue10collective6detail29Sm90TmaWarpSpecializedAdapterINS1D_15DefaultEpilogueIaSK_SK_NS1C_6thread17LinearCombinationIaLi1EiiLNS1H_9ScaleType4KindE0ELNS_15FloatRoundStyleE2EaEENS1_15EpilogueDefaultEEEEEvvEEEEvNT_6ParamsE --------------------------
	.section	.nv.info._ZN7cutlass13device_kernelINS_4gemm6kernel13GemmUniversalIN4cute5tupleIJiiiiEEENS1_10collective13CollectiveMmaINS1_34MainloopSm90TmaGmmaWarpSpecializedILi18ENS5_IJNS4_1CILi2EEENSA_ILi1EEESC_EEENS1_35KernelTmaWarpSpecializedCooperativeEEENS5_IJNSA_ILi128EEENSA_ILi256EEENSA_ILi32EEEEEEaNS5_IJlSC_lEEEaSK_NS4_8TiledMMAINS4_8MMA_AtomIJNS4_4SM904GMMA27MMA_64x256x32_S32S8S8_SS_TNEEEENS4_6LayoutISD_NS5_IJSC_NSA_ILi0EEESS_EEEEENS5_IJNS4_10UnderscoreESV_SV_EEEEENS4_13SM90_TMA_LOADENS4_14ComposedLayoutINS4_7SwizzleILi1ELi4ELi3EEENS4_18smem_ptr_flag_bitsILi8EEENSR_INS5_IJNSA_ILi8EEESI_EEENS5_IJSI_SC_EEEEEEEvNS4_8identityENS4_23SM90_TMA_LOAD_MULTICASTES18_vS19_EENS_8epilogue10collective6detail29Sm90TmaWarpSpecializedAdapterINS1D_15DefaultEpilogueIaSK_SK_NS1C_6thread17LinearCombinationIaLi1EiiLNS1H_9ScaleType4KindE0ELNS_15FloatRoundStyleE2EaEENS1_15EpilogueDefaultEEEEEvvEEEEvNT_6ParamsE,"",@"SHT_CUDA_INFO"
	.sectionflags	@""
	.align	4


	//----- nvinfo : EIATTR_CUDA_API_VERSION
	.align		4
        /*0000*/ 	.byte	0x04, 0x37
        /*0002*/ 	.short	(.L_21 - .L_20)
.L_20:
        /*0004*/ 	.word	0x00000082


	//----- nvinfo : EIATTR_KPARAM_INFO
	.align		4
.L_21:
        /*0008*/ 	.byte	0x04, 0x17
        /*000a*/ 	.short	(.L_23 - .L_22)
.L_22:
        /*000c*/ 	.word	0x00000000
        /*0010*/ 	.short	0x0000
        /*0012*/ 	.short	0x0070
        /*0014*/ 	.byte	0x00, 0xf0, 0x01, 0x10


	//----- nvinfo : EIATTR_SPARSE_MMA_MASK
	.align		4
.L_23:
        /*0018*/ 	.byte	0x03, 0x50
        /*001a*/ 	.short	0x0000


	//----- nvinfo : EIATTR_MAXREG_COUNT
	.align		4
        /*001c*/ 	.byte	0x03, 0x1b
        /*001e*/ 	.short	0x00a8


	//----- nvinfo : EIATTR_NUM_BARRIERS
	.align		4
        /*0020*/ 	.byte	0x02, 0x4c
        /*0022*/ 	.byte	0x01
	.zero		1


	//----- nvinfo : EIATTR_EXTERNS
	.align		4
        /*0024*/ 	.byte	0x04, 0x0f
        /*0026*/ 	.short	(.L_25 - .L_24)


	//   ....[0]....
	.align		4
.L_24:
        /*0028*/ 	.word	index@(__assertfail)


	//----- nvinfo : EIATTR_MERCURY_ISA_VERSION
	.align		4
.L_25:
        /*002c*/ 	.byte	0x03, 0x5f
        /*002e*/ 	.short	0x0101


	//----- nvinfo : EIATTR_INT_WARP_WIDE_INSTR_OFFSETS
	.align		4
        /*0030*/ 	.byte	0x04, 0x31
        /*0032*/ 	.short	(.L_27 - .L_26)


	//   ....[0]....
.L_26:
        /*0034*/ 	.word	0x00000670


	//   ....[1]....
        /*0038*/ 	.word	0x000006a0


	//   ....[2]....
        /*003c*/ 	.word	0x00000860


	//----- nvinfo : EIATTR_COOP_GROUP_MASK_REGIDS
	.align		4
.L_27:
        /*0040*/ 	.byte	0x04, 0x29
        /*0042*/ 	.short	(.L_29 - .L_28)


	//   ....[0]....
.L_28:
        /*0044*/ 	.word	0xffffffff


	//   ....[1]....
        /*0048*/ 	.word	0xffffffff


	//   ....[2]....
        /*004c*/ 	.word	0xffffffff


	//   ....[3]....
        /*0050*/ 	.word	0xffffffff


	//   ....[4]....
        /*0054*/ 	.word	0xffffffff


	//   ....[5]....
        /*0058*/ 	.word	0xffffffff


	//----- nvinfo : EIATTR_COOP_GROUP_INSTR_OFFSETS
	.align		4
.L_29:
        /*005c*/ 	.byte	0x04, 0x28
        /*005e*/ 	.short	(.L_31 - .L_30)


	//   ....[0]....
.L_30:
        /*0060*/ 	.word	0x00000060


	//   ....[1]....
        /*0064*/ 	.word	0x00000070


	//   ....[2]....
        /*0068*/ 	.word	0x00000130


	//   ....[3]....
        /*006c*/ 	.word	0x000004c0


	//   ....[4]....
        /*0070*/ 	.word	0x000009e0


	//   ....[5]....
        /*0074*/ 	.word	0x00001420


	//----- nvinfo : EIATTR_REG_RECONFIG
	.align		4
.L_31:
        /*0078*/ 	.byte	0x01, 0x54
	.zero		2


	//----- nvinfo : EIATTR_SYSCALL_OFFSETS
	.align		4
        /*007c*/ 	.byte	0x04, 0x46
        /*007e*/ 	.short	(.L_33 - .L_32)


	//   ....[0]....
.L_32:
        /*0080*/ 	.word	0x000015e0


	//----- nvinfo : EIATTR_MBARRIER_INSTR_OFFSETS
	.align		4
.L_33:
        /*0084*/ 	.byte	0x04, 0x39
        /*0086*/ 	.short	(.L_35 - .L_34)


	//   ....[0]....
.L_34:
        /*0088*/ 	.word	0x00000250
        /*008c*/ 	.word	0x000000ff
        /*0090*/ 	.word	0x00000000
        /*0094*/ 	.short	0x0100
        /*0096*/ 	.byte	0x08
	.zero		1


	//   ....[1]....
        /*0098*/ 	.word	0x00000260
        /*009c*/ 	.word	0x000000ff
        /*00a0*/ 	.word	0x00000090
        /*00a4*/ 	.short	0x0100
        /*00a6*/ 	.byte	0x08
	.zero		1


	//   ....[2]....
        /*00a8*/ 	.word	0x00000270
        /*00ac*/ 	.word	0x000000ff
        /*00b0*/ 	.word	0x00000008
        /*00b4*/ 	.short	0x0100
        /*00b6*/ 	.byte	0x08
	.zero		1


	//   ....[3]....
        /*00b8*/ 	.word	0x00000280
        /*00bc*/ 	.word	0x000000ff
        /*00c0*/ 	.word	0x00000098
        /*00c4*/ 	.short	0x0100
        /*00c6*/ 	.byte	0x08
	.zero		1


	//   ....[4]....
        /*00c8*/ 	.word	0x00000290
        /*00cc*/ 	.word	0x000000ff
        /*00d0*/ 	.word	0x00000010
        /*00d4*/ 	.short	0x0100
        /*00d6*/ 	.byte	0x08
	.zero		1


	//   ....[5]....
        /*00d8*/ 	.word	0x000002a0
        /*00dc*/ 	.word	0x000000ff
        /*00e0*/ 	.word	0x000000a0
        /*00e4*/ 	.short	0x0100
        /*00e6*/ 	.byte	0x08
	.zero		1


	//   ....[6]....
        /*00e8*/ 	.word	0x000002b0
        /*00ec*/ 	.word	0x000000ff
        /*00f0*/ 	.word	0x00000018
        /*00f4*/ 	.short	0x0100
        /*00f6*/ 	.byte	0x08
	.zero		1


	//   ....[7]....
        /*00f8*/ 	.word	0x000002c0
        /*00fc*/ 	.word	0x000000ff
        /*0100*/ 	.word	0x000000a8
        /*0104*/ 	.short	0x0100
        /*0106*/ 	.byte	0x08
	.zero		1


	//   ....[8]....
        /*0108*/ 	.word	0x000002d0
        /*010c*/ 	.word	0x000000ff
        /*0110*/ 	.word	0x00000020
        /*0114*/ 	.short	0x0100
        /*0116*/ 	.byte	0x08
	.zero		1


	//   ....[9]....
        /*0118*/ 	.word	0x000002e0
        /*011c*/ 	.word	0x000000ff
        /*0120*/ 	.word	0x000000b0
        /*0124*/ 	.short	0x0100
        /*0126*/ 	.byte	0x08
	.zero		1


	//   ....[10]....
        /*0128*/ 	.word	0x000002f0
        /*012c*/ 	.word	0x000000ff
        /*0130*/ 	.word	0x00000028
        /*0134*/ 	.short	0x0100
        /*0136*/ 	.byte	0x08
	.zero		1


	//   ....[11]....
        /*0138*/ 	.word	0x00000300
        /*013c*/ 	.word	0x000000ff
        /*0140*/ 	.word	0x000000b8
        /*0144*/ 	.short	0x0100
        /*0146*/ 	.byte	0x08
	.zero		1


	//   ....[12]....
        /*0148*/ 	.word	0x00000310
        /*014c*/ 	.word	0x000000ff
        /*0150*/ 	.word	0x00000030
        /*0154*/ 	.short	0x0100
        /*0156*/ 	.byte	0x08
	.zero		1


	//   ....[13]....
        /*0158*/ 	.word	0x00000320
        /*015c*/ 	.word	0x000000ff
        /*0160*/ 	.word	0x000000c0
        /*0164*/ 	.short	0x0100
        /*0166*/ 	.byte	0x08
	.zero		1


	//   ....[14]....
        /*0168*/ 	.word	0x00000330
        /*016c*/ 	.word	0x000000ff
        /*0170*/ 	.word	0x00000038
        /*0174*/ 	.short	0x0100
        /*0176*/ 	.byte	0x08
	.zero		1


	//   ....[15]....
        /*0178*/ 	.word	0x00000340
        /*017c*/ 	.word	0x000000ff
        /*0180*/ 	.word	0x000000c8
        /*0184*/ 	.short	0x0100
        /*0186*/ 	.byte	0x08
	.zero		1


	//   ....[16]....
        /*0188*/ 	.word	0x00000350
        /*018c*/ 	.word	0x000000ff
        /*0190*/ 	.word	0x00000040
        /*0194*/ 	.short	0x0100
        /*0196*/ 	.byte	0x08
	.zero		1


	//   ....[17]....
        /*0198*/ 	.word	0x00000360
        /*019c*/ 	.word	0x000000ff
        /*01a0*/ 	.word	0x000000d0
        /*01a4*/ 	.short	0x0100
        /*01a6*/ 	.byte	0x08
	.zero		1


	//   ....[18]....
        /*01a8*/ 	.word	0x00000370
        /*01ac*/ 	.word	0x000000ff
        /*01b0*/ 	.word	0x00000048
        /*01b4*/ 	.short	0x0100
        /*01b6*/ 	.byte	0x08
	.zero		1


	//   ....[19]....
        /*01b8*/ 	.word	0x00000380
        /*01bc*/ 	.word	0x000000ff
        /*01c0*/ 	.word	0x000000d8
        /*01c4*/ 	.short	0x0100
        /*01c6*/ 	.byte	0x08
	.zero		1


	//   ....[20]....
        /*01c8*/ 	.word	0x00000390
        /*01cc*/ 	.word	0x000000ff
        /*01d0*/ 	.word	0x00000050
        /*01d4*/ 	.short	0x0100
        /*01d6*/ 	.byte	0x08
	.zero		1


	//   ....[21]....
        /*01d8*/ 	.word	0x000003a0
        /*01dc*/ 	.word	0x000000ff
        /*01e0*/ 	.word	0x000000e0
        /*01e4*/ 	.short	0x0100
        /*01e6*/ 	.byte	0x08
	.zero		1


	//   ....[22]....
        /*01e8*/ 	.word	0x000003b0
        /*01ec*/ 	.word	0x000000ff
        /*01f0*/ 	.word	0x00000058
        /*01f4*/ 	.short	0x0100
        /*01f6*/ 	.byte	0x08
	.zero		1


	//   ....[23]....
        /*01f8*/ 	.word	0x000003c0
        /*01fc*/ 	.word	0x000000ff
        /*0200*/ 	.word	0x000000e8
        /*0204*/ 	.short	0x0100
        /*0206*/ 	.byte	0x08
	.zero		1


	//   ....[24]....
        /*0208*/ 	.word	0x000003d0
        /*020c*/ 	.word	0x000000ff
        /*0210*/ 	.word	0x00000060
        /*0214*/ 	.short	0x0100
        /*0216*/ 	.byte	0x08
	.zero		1


	//   ....[25]....
        /*0218*/ 	.word	0x000003e0
        /*021c*/ 	.word	0x000000ff
        /*0220*/ 	.word	0x000000f0
        /*0224*/ 	.short	0x0100
        /*0226*/ 	.byte	0x08
	.zero		1


	//   ....[26]....
        /*0228*/ 	.word	0x000003f0
        /*022c*/ 	.word	0x000000ff
        /*0230*/ 	.word	0x00000068
        /*0234*/ 	.short	0x0100
        /*0236*/ 	.byte	0x08
	.zero		1


	//   ....[27]....
        /*0238*/ 	.word	0x00000400
        /*023c*/ 	.word	0x000000ff
        /*0240*/ 	.word	0x000000f8
        /*0244*/ 	.short	0x0100
        /*0246*/ 	.byte	0x08
	.zero		1


	//   ....[28]....
        /*0248*/ 	.word	0x00000410
        /*024c*/ 	.word	0x000000ff
        /*0250*/ 	.word	0x00000070
        /*0254*/ 	.short	0x0100
        /*0256*/ 	.byte	0x08
	.zero		1


	//   ....[29]....
        /*0258*/ 	.word	0x00000420
        /*025c*/ 	.word	0x000000ff
        /*0260*/ 	.word	0x00000100
        /*0264*/ 	.short	0x0100
        /*0266*/ 	.byte	0x08
	.zero		1


	//   ....[30]....
        /*0268*/ 	.word	0x00000430
        /*026c*/ 	.word	0x000000ff
        /*0270*/ 	.word	0x00000078
        /*0274*/ 	.short	0x0100
        /*0276*/ 	.byte	0x08
	.zero		1


	//   ....[31]....
        /*0278*/ 	.word	0x00000440
        /*027c*/ 	.word	0x000000ff
        /*0280*/ 	.word	0x00000108
        /*0284*/ 	.short	0x0100
        /*0286*/ 	.byte	0x08
	.zero		1


	//   ....[32]....
        /*0288*/ 	.word	0x00000450
        /*028c*/ 	.word	0x000000ff
        /*0290*/ 	.word	0x00000080
        /*0294*/ 	.short	0x0100
        /*0296*/ 	.byte	0x08
	.zero		1


	//   ....[33]....
        /*0298*/ 	.word	0x00000460
        /*029c*/ 	.word	0x000000ff
        /*02a0*/ 	.word	0x00000110
        /*02a4*/ 	.short	0x0100
        /*02a6*/ 	.byte	0x08
	.zero		1


	//   ....[34]....
        /*02a8*/ 	.word	0x00000470
        /*02ac*/ 	.word	0x000000ff
        /*02b0*/ 	.word	0x00000088
        /*02b4*/ 	.short	0x0100
        /*02b6*/ 	.byte	0x08
	.zero		1


	//   ....[35]....
        /*02b8*/ 	.word	0x00000480
        /*02bc*/ 	.word	0x000000ff
        /*02c0*/ 	.word	0x00000118
        /*02c4*/ 	.short	0x0100
        /*02c6*/ 	.byte	0x08
	.zero		1


	//   ....[36]....
        /*02c8*/ 	.word	0x000008e0
        /*02cc*/ 	.word	0x000000ff
        /*02d0*/ 	.word	0x00000130
        /*02d4*/ 	.short	0x0100
        /*02d6*/ 	.byte	0x06
	.zero		1


	//   ....[37]....
        /*02d8*/ 	.word	0x00000970
        /*02dc*/ 	.word	0x000000ff
        /*02e0*/ 	.word	0x00000138
        /*02e4*/ 	.short	0x0100
        /*02e6*/ 	.byte	0x06
	.zero		1


	//   ....[38]....
        /*02e8*/ 	.word	0x000016b0
        /*02ec*/ 	.word	0x00000003
        /*02f0*/ 	.word	0x00000000
        /*02f4*/ 	.short	0x010a
        /*02f6*/ 	.byte	0x3f
	.zero		1


	//   ....[39]....
        /*02f8*/ 	.word	0x000016f0
        /*02fc*/ 	.word	0x00000003
        /*0300*/ 	.word	0x00000000
        /*0304*/ 	.short	0x010a
        /*0306*/ 	.byte	0x3f
	.zero		1


	//   ....[40]....
        /*0308*/ 	.word	0x00001950
        /*030c*/ 	.word	0x00000005
        /*0310*/ 	.word	0x00000000
        /*0314*/ 	.short	0x010a
        /*0316*/ 	.byte	0x3f
	.zero		1


	//   ....[41]....
        /*0318*/ 	.word	0x00001990
        /*031c*/ 	.word	0x00000005
        /*0320*/ 	.word	0x00000000
        /*0324*/ 	.short	0x010a
        /*0326*/ 	.byte	0x3f
	.zero		1


	//   ....[42]....
        /*0328*/ 	.word	0x00001a80
        /*032c*/ 	.word	0x00000005
        /*0330*/ 	.word	0x00000000
        /*0334*/ 	.short	0x0101
        /*0336*/ 	.byte	0x3f
	.zero		1


	//   ....[43]....
        /*0338*/ 	.word	0x00001ca0
        /*033c*/ 	.word	0x00000003
        /*0340*/ 	.word	0x00000000
        /*0344*/ 	.short	0x0101
        /*0346*/ 	.byte	0x3f
	.zero		1


	//   ....[44]....
        /*0348*/ 	.word	0x000091b0
        /*034c*/ 	.word	0x00000017
        /*0350*/ 	.word	0x00000090
        /*0354*/ 	.short	0x010a
        /*0356*/ 	.byte	0x3f
	.zero		1


	//   ....[45]....
        /*0358*/ 	.word	0x00009520
        /*035c*/ 	.word	0x00000003
        /*0360*/ 	.word	0x00000138
        /*0364*/ 	.short	0x0101
        /*0366*/ 	.byte	0x3f
	.zero		1


	//   ....[46]....
        /*0368*/ 	.word	0x00009c80
        /*036c*/ 	.word	0x00000007
        /*0370*/ 	.word	0x00000000
        /*0374*/ 	.short	0x010a
        /*0376*/ 	.byte	0x3f
	.zero		1


	//   ....[47]....
        /*0378*/ 	.word	0x00009d00
        /*037c*/ 	.word	0x00000008
        /*0380*/ 	.word	0x00000000
        /*0384*/ 	.short	0x010a
        /*0386*/ 	.byte	0x3f
	.zero		1


	//   ....[48]....
        /*0388*/ 	.word	0x00009d90
        /*038c*/ 	.word	0x00000009
        /*0390*/ 	.word	0x00000000
        /*0394*/ 	.short	0x010a
        /*0396*/ 	.byte	0x3f
	.zero		1


	//   ....[49]....
        /*0398*/ 	.word	0x00009e20
        /*039c*/ 	.word	0x00000008
        /*03a0*/ 	.word	0x00000000
        /*03a4*/ 	.short	0x010a
        /*03a6*/ 	.byte	0x3f
	.zero		1


	//   ....[50]....
        /*03a8*/ 	.word	0x00009eb0
        /*03ac*/ 	.word	0x00000009
        /*03b0*/ 	.word	0x00000000
        /*03b4*/ 	.short	0x010a
        /*03b6*/ 	.byte	0x3f
	.zero		1


	//   ....[51]....
        /*03b8*/ 	.word	0x00009f40
        /*03bc*/ 	.word	0x00000008
        /*03c0*/ 	.word	0x00000000
        /*03c4*/ 	.short	0x010a
        /*03c6*/ 	.byte	0x3f
	.zero		1


	//   ....[52]....
        /*03c8*/ 	.word	0x00009fd0
        /*03cc*/ 	.word	0x00000009
        /*03d0*/ 	.word	0x00000000
        /*03d4*/ 	.short	0x010a
        /*03d6*/ 	.byte	0x3f
	.zero		1


	//   ....[53]....
        /*03d8*/ 	.word	0x0000a060
        /*03dc*/ 	.word	0x00000008
        /*03e0*/ 	.word	0x00000000
        /*03e4*/ 	.short	0x010a
        /*03e6*/ 	.byte	0x3f
	.zero		1


	//   ....[54]....
        /*03e8*/ 	.word	0x0000a0f0
        /*03ec*/ 	.word	0x00000009
        /*03f0*/ 	.word	0x00000000
        /*03f4*/ 	.short	0x010a
        /*03f6*/ 	.byte	0x3f
	.zero		1


	//   ....[55]....
        /*03f8*/ 	.word	0x0000a180
        /*03fc*/ 	.word	0x00000008
        /*0400*/ 	.word	0x00000000
        /*0404*/ 	.short	0x010a
        /*0406*/ 	.byte	0x3f
	.zero		1


	//   ....[56]....
        /*0408*/ 	.word	0x0000a210
        /*040c*/ 	.word	0x00000009
        /*0410*/ 	.word	0x00000000
        /*0414*/ 	.short	0x010a
        /*0416*/ 	.byte	0x3f
	.zero		1


	//   ....[57]....
        /*0418*/ 	.word	0x0000a2a0
        /*041c*/ 	.word	0x00000008
        /*0420*/ 	.word	0x00000000
        /*0424*/ 	.short	0x010a
        /*0426*/ 	.byte	0x3f
	.zero		1


	//   ....[58]....
        /*0428*/ 	.word	0x0000a330
        /*042c*/ 	.word	0x00000009
        /*0430*/ 	.word	0x00000000
        /*0434*/ 	.short	0x010a
        /*0436*/ 	.byte	0x3f
	.zero		1


	//   ....[59]....
        /*0438*/ 	.word	0x0000a3c0
        /*043c*/ 	.word	0x00000008
        /*0440*/ 	.word	0x00000000
        /*0444*/ 	.short	0x010a
        /*0446*/ 	.byte	0x3f
	.zero		1


	//   ....[60]....
        /*0448*/ 	.word	0x0000a450
        /*044c*/ 	.word	0x00000009
        /*0450*/ 	.word	0x00000000
        /*0454*/ 	.short	0x010a
        /*0456*/ 	.byte	0x3f
	.zero		1


	//   ....[61]....
        /*0458*/ 	.word	0x0000a4e0
        /*045c*/ 	.word	0x00000008
        /*0460*/ 	.word	0x00000000
        /*0464*/ 	.short	0x010a
        /*0466*/ 	.byte	0x3f
	.zero		1


	//   ....[62]....
        /*0468*/ 	.word	0x0000a570
        /*046c*/ 	.word	0x0000000b
        /*0470*/ 	.word	0x00000000
        /*0474*/ 	.short	0x010a
        /*0476*/ 	.byte	0x3f
	.zero		1


	//   ....[63]....
        /*0478*/ 	.word	0x0000a600
        /*047c*/ 	.word	0x00000003
        /*0480*/ 	.word	0x00000000
        /*0484*/ 	.short	0x010a
        /*0486*/ 	.byte	0x3f
	.zero		1


	//   ....[64]....
        /*0488*/ 	.word	0x0000a660
        /*048c*/ 	.word	0x00000003
        /*0490*/ 	.word	0x00000000
        /*0494*/ 	.short	0x010a
        /*0496*/ 	.byte	0x3f
	.zero		1


	//   ....[65]....
        /*0498*/ 	.word	0x0000a6b0
        /*049c*/ 	.word	0x00000005
        /*04a0*/ 	.word	0x00000000
        /*04a4*/ 	.short	0x010a
        /*04a6*/ 	.byte	0x3f
	.zero		1


	//   ....[66]....
        /*04a8*/ 	.word	0x0000a780
        /*04ac*/ 	.word	0x00000017
        /*04b0*/ 	.word	0x00000090
        /*04b4*/ 	.short	0x010a
        /*04b6*/ 	.byte	0x3f
	.zero		1


	//   ....[67]....
        /*04b8*/ 	.word	0x0000a850
        /*04bc*/ 	.word	0x00000007
        /*04c0*/ 	.word	0x00000000
        /*04c4*/ 	.short	0x010a
        /*04c6*/ 	.byte	0x3f
	.zero		1


	//   ....[68]....
        /*04c8*/ 	.word	0x0000a8a0
        /*04cc*/ 	.word	0x00000008
        /*04d0*/ 	.word	0x00000000
        /*04d4*/ 	.short	0x010a
        /*04d6*/ 	.byte	0x3f
	.zero		1


	//   ....[69]....
        /*04d8*/ 	.word	0x0000a8f0
        /*04dc*/ 	.word	0x00000009
        /*04e0*/ 	.word	0x00000000
        /*04e4*/ 	.short	0x010a
        /*04e6*/ 	.byte	0x3f
	.zero		1


	//   ....[70]....
        /*04e8*/ 	.word	0x0000a940
        /*04ec*/ 	.word	0x00000008
        /*04f0*/ 	.word	0x00000000
        /*04f4*/ 	.short	0x010a
        /*04f6*/ 	.byte	0x3f
	.zero		1


	//   ....[71]....
        /*04f8*/ 	.word	0x0000a990
        /*04fc*/ 	.word	0x00000009
        /*0500*/ 	.word	0x00000000
        /*0504*/ 	.short	0x010a
        /*0506*/ 	.byte	0x3f
	.zero		1


	//   ....[72]....
        /*0508*/ 	.word	0x0000a9e0
        /*050c*/ 	.word	0x00000008
        /*0510*/ 	.word	0x00000000
        /*0514*/ 	.short	0x010a
        /*0516*/ 	.byte	0x3f
	.zero		1


	//   ....[73]....
        /*0518*/ 	.word	0x0000aa30
        /*051c*/ 	.word	0x00000009
        /*0520*/ 	.word	0x00000000
        /*0524*/ 	.short	0x010a
        /*0526*/ 	.byte	0x3f
	.zero		1


	//   ....[74]....
        /*0528*/ 	.word	0x0000aa80
        /*052c*/ 	.word	0x00000008
        /*0530*/ 	.word	0x00000000
        /*0534*/ 	.short	0x010a
        /*0536*/ 	.byte	0x3f
	.zero		1


	//   ....[75]....
        /*0538*/ 	.word	0x0000aad0
        /*053c*/ 	.word	0x00000009
        /*0540*/ 	.word	0x00000000
        /*0544*/ 	.short	0x010a
        /*0546*/ 	.byte	0x3f
	.zero		1


	//   ....[76]....
        /*0548*/ 	.word	0x0000ab20
        /*054c*/ 	.word	0x00000008
        /*0550*/ 	.word	0x00000000
        /*0554*/ 	.short	0x010a
        /*0556*/ 	.byte	0x3f
	.zero		1


	//   ....[77]....
        /*0558*/ 	.word	0x0000ab70
        /*055c*/ 	.word	0x00000009
        /*0560*/ 	.word	0x00000000
        /*0564*/ 	.short	0x010a
        /*0566*/ 	.byte	0x3f
	.zero		1


	//   ....[78]....
        /*0568*/ 	.word	0x0000abc0
        /*056c*/ 	.word	0x00000008
        /*0570*/ 	.word	0x00000000
        /*0574*/ 	.short	0x010a
        /*0576*/ 	.byte	0x3f
	.zero		1


	//   ....[79]....
        /*0578*/ 	.word	0x0000ac10
        /*057c*/ 	.word	0x00000009
        /*0580*/ 	.word	0x00000000
        /*0584*/ 	.short	0x010a
        /*0586*/ 	.byte	0x3f
	.zero		1


	//   ....[80]....
        /*0588*/ 	.word	0x0000ac60
        /*058c*/ 	.word	0x00000008
        /*0590*/ 	.word	0x00000000
        /*0594*/ 	.short	0x010a
        /*0596*/ 	.byte	0x3f
	.zero		1


	//   ....[81]....
        /*0598*/ 	.word	0x0000acb0
        /*059c*/ 	.word	0x00000009
        /*05a0*/ 	.word	0x00000000
        /*05a4*/ 	.short	0x010a
        /*05a6*/ 	.byte	0x3f
	.zero		1


	//   ....[82]....
        /*05a8*/ 	.word	0x0000ad00
        /*05ac*/ 	.word	0x00000008
        /*05b0*/ 	.word	0x00000000
        /*05b4*/ 	.short	0x010a
        /*05b6*/ 	.byte	0x3f
	.zero		1


	//   ....[83]....
        /*05b8*/ 	.word	0x0000ad50
        /*05bc*/ 	.word	0x0000000b
        /*05c0*/ 	.word	0x00000000
        /*05c4*/ 	.short	0x010a
        /*05c6*/ 	.byte	0x3f
	.zero		1


	//----- nvinfo : EIATTR_NUM_MBARRIERS
	.align		4
.L_35:
        /*05c8*/ 	.byte	0x03, 0x38
        /*05ca*/ 	.short	0x0026


	//----- nvinfo : EIATTR_EXIT_INSTR_OFFSETS
	.align		4
        /*05cc*/ 	.byte	0x04, 0x1c
        /*05ce*/ 	.short	(.L_37 - .L_36)


	//   ....[0]....
.L_36:
        /*05d0*/ 	.word	0x00000b40


	//   ....[1]....
        /*05d4*/ 	.word	0x00001360


	//   ....[2]....
        /*05d8*/ 	.word	0x000088b0


	//   ....[3]....
        /*05dc*/ 	.word	0x00008e10


	//   ....[4]....
        /*05e0*/ 	.word	0x0000a650


	//----- nvinfo : EIATTR_MAX_THREADS
	.align		4
.L_37:
        /*05e4*/ 	.byte	0x04, 0x05
        /*05e6*/ 	.short	(.L_39 - .L_38)
.L_38:
        /*05e8*/ 	.word	0x00000180
        /*05ec*/ 	.word	0x00000001
        /*05f0*/ 	.word	0x00000001


	//----- nvinfo : EIATTR_CRS_STACK_SIZE
	.align		4
.L_39:
        /*05f4*/ 	.byte	0x04, 0x1e
        /*05f6*/ 	.short	(.L_41 - .L_40)
.L_40:
        /*05f8*/ 	.word	0x00000000


	//----- nvinfo : EIATTR_CBANK_PARAM_SIZE
	.align		4
.L_41:
        /*05fc*/ 	.byte	0x03, 0x19
        /*05fe*/ 	.short	0x0470


	//----- nvinfo : EIATTR_PARAM_CBANK
	.align		4
        /*0600*/ 	.byte	0x04, 0x0a
        /*0602*/ 	.short	(.L_43 - .L_42)
	.align		4
.L_42:
        /*0604*/ 	.word	index@(.nv.constant0._ZN7cutlass13device_kernelINS_4gemm6kernel13GemmUniversalIN4cute5tupleIJiiiiEEENS1_10collective13CollectiveMmaINS1_34MainloopSm90TmaGmmaWarpSpecializedILi18ENS5_IJNS4_1CILi2EEENSA_ILi1EEESC_EEENS1_35KernelTmaWarpSpecializedCooperativeEEENS5_IJNSA_ILi128EEENSA_ILi256EEENSA_ILi32EEEEEEaNS5_IJlSC_lEEEaSK_NS4_8TiledMMAINS4_8MMA_AtomIJNS4_4SM904GMMA27MMA_64x256x32_S32S8S8_SS_TNEEEENS4_6LayoutISD_NS5_IJSC_NSA_ILi0EEESS_EEEEENS5_IJNS4_10UnderscoreESV_SV_EEEEENS4_13SM90_TMA_LOADENS4_14ComposedLayoutINS4_7SwizzleILi1ELi4ELi3EEENS4_18smem_ptr_flag_bitsILi8EEENSR_INS5_IJNSA_ILi8EEESI_EEENS5_IJSI_SC_EEEEEEEvNS4_8identityENS4_23SM90_TMA_LOAD_MULTICASTES18_vS19_EENS_8epilogue10collective6detail29Sm90TmaWarpSpecializedAdapterINS1D_15DefaultEpilogueIaSK_SK_NS1C_6thread17LinearCombinationIaLi1EiiLNS1H_9ScaleType4KindE0ELNS_15FloatRoundStyleE2EaEENS1_15EpilogueDefaultEEEEEvvEEEEvNT_6ParamsE)
        /*0608*/ 	.short	0x0210
        /*060a*/ 	.short	0x0470


	//----- nvinfo : EIATTR_SW_WAR
	.align		4
.L_43:
        /*060c*/ 	.byte	0x04, 0x36
        /*060e*/ 	.short	(.L_45 - .L_44)
.L_44:
        /*0610*/ 	.word	0x00000008
.L_45:


//--------------------- .nv.callgraph             --------------------------
	.section	.nv.callgraph,"",@"SHT_CUDA_CALLGRAPH"
	.align	4
	.sectionentsize	8
	.align		4
        /*0000*/ 	.word	0x00000000
	.align		4
        /*0004*/ 	.word	0xffffffff
	.align		4
        /*0008*/ 	.word	index@(_ZN7cutlass13device_kernelINS_4gemm6kernel13GemmUniversalIN4cute5tupleIJiiiiEEENS1_10collective13CollectiveMmaINS1_34MainloopSm90TmaGmmaWarpSpecializedILi18ENS5_IJNS4_1CILi2EEENSA_ILi1EEESC_EEENS1_35KernelTmaWarpSpecializedCooperativeEEENS5_IJNSA_ILi128EEENSA_ILi256EEENSA_ILi32EEEEEEaNS5_IJlSC_lEEEaSK_NS4_8TiledMMAINS4_8MMA_AtomIJNS4_4SM904GMMA27MMA_64x256x32_S32S8S8_SS_TNEEEENS4_6LayoutISD_NS5_IJSC_NSA_ILi0EEESS_EEEEENS5_IJNS4_10UnderscoreESV_SV_EEEEENS4_13SM90_TMA_LOADENS4_14ComposedLayoutINS4_7SwizzleILi1ELi4ELi3EEENS4_18smem_ptr_flag_bitsILi8EEENSR_INS5_IJNSA_ILi8EEESI_EEENS5_IJSI_SC_EEEEEEEvNS4_8identityENS4_23SM90_TMA_LOAD_MULTICASTES18_vS19_EENS_8epilogue10collective6detail29Sm90TmaWarpSpecializedAdapterINS1D_15DefaultEpilogueIaSK_SK_NS1C_6thread17LinearCombinationIaLi1EiiLNS1H_9ScaleType4KindE0ELNS_15FloatRoundStyleE2EaEENS1_15EpilogueDefaultEEEEEvvEEEEvNT_6ParamsE)
	.align		4
        /*000c*/ 	.word	index@(__assertfail)
	.align		4
        /*0010*/ 	.word	0x00000000
	.align		4
        /*0014*/ 	.word	0xfffffffe
	.align		4
        /*0018*/ 	.word	0x00000000
	.align		4
        /*001c*/ 	.word	0xfffffffd
	.align		4
        /*0020*/ 	.word	0x00000000
	.align		4
        /*0024*/ 	.word	0xfffffffc


//--------------------- .nv.constant4             --------------------------
	.section	.nv.constant4,"a",@progbits
	.align	8
	.align		8
.nv.constant4:
        /*0000*/ 	.dword	__assertfail
	.align		8
        /*0008*/ 	.dword	__unnamed_1
	.align		8
        /*0010*/ 	.dword	_ZN39_INTERNAL_66669acb_4_k_cu_97380cf5_50564cuda3std3__45__cpo5beginE
	.align		8
        /*0018*/ 	.dword	_ZN39_INTERNAL_66669acb_4_k_cu_97380cf5_50564cuda3std3__45__cpo3endE
	.align		8
        /*0020*/ 	.dword	_ZN39_INTERNAL_66669acb_4_k_cu_97380cf5_50564cuda3std3__45__cpo6cbeginE
	.align		8
        /*0028*/ 	.dword	_ZN39_INTERNAL_66669acb_4_k_cu_97380cf5_50564cuda3std3__45__cpo4cendE
	.align		8
        /*0030*/ 	.dword	_ZN39_INTERNAL_66669acb_4_k_cu_97380cf5_50564cuda3std3__441_GLOBAL__N__66669acb_4_k_cu_97380cf5_50566ignoreE
	.align		8
        /*0038*/ 	.dword	_ZN39_INTERNAL_66669acb_4_k_cu_97380cf5_50564cuda3std3__419piecewise_constructE
	.align		8
        /*0040*/ 	.dword	_ZN39_INTERNAL_66669acb_4_k_cu_97380cf5_50564cuda3std3__48in_placeE
	.align		8
        /*0048*/ 	.dword	_ZN39_INTERNAL_66669acb_4_k_cu_97380cf5_50564cuda3std6ranges3__45__cpo4swapE
	.align		8
        /*0050*/ 	.dword	_ZN39_INTERNAL_66669acb_4_k_cu_97380cf5_50564cuda3std6ranges3__45__cpo9iter_moveE
	.align		8
        /*0058*/ 	.dword	_ZN39_INTERNAL_66669acb_4_k_cu_97380cf5_50564cute7productE
	.align		8
        /*0060*/ 	.dword	_ZN39_INTERNAL_66669acb_4_k_cu_97380cf5_50564cute1_E
	.align		8
        /*0068*/ 	.dword	$str$22
	.align		8
        /*0070*/ 	.dword	$str$23


//--------------------- .text._ZN7cutlass13device_kernelINS_4gemm6kernel13GemmUniversalIN4cute5tupleIJiiiiEEENS1_10collective13CollectiveMmaINS1_34MainloopSm90TmaGmmaWarpSpecializedILi18ENS5_IJNS4_1CILi2EEENSA_ILi1EEESC_EEENS1_35KernelTmaWarpSpecializedCooperativeEEENS5_IJNSA_ILi128EEENSA_ILi256EEENSA_ILi32EEEEEEaNS5_IJlSC_lEEEaSK_NS4_8TiledMMAINS4_8MMA_AtomIJNS4_4SM904GMMA27MMA_64x256x32_S32S8S8_SS_TNEEEENS4_6LayoutISD_NS5_IJSC_NSA_ILi0EEESS_EEEEENS5_IJNS4_10UnderscoreESV_SV_EEEEENS4_13SM90_TMA_LOADENS4_14ComposedLayoutINS4_7SwizzleILi1ELi4ELi3EEENS4_18smem_ptr_flag_bitsILi8EEENSR_INS5_IJNSA_ILi8EEESI_EEENS5_IJSI_SC_EEEEEEEvNS4_8identityENS4_23SM90_TMA_LOAD_MULTICASTES18_vS19_EENS_8epilogue10collective6detail29Sm90TmaWarpSpecializedAdapterINS1D_15DefaultEpilogueIaSK_SK_NS1C_6thread17LinearCombinationIaLi1EiiLNS1H_9ScaleType4KindE0ELNS_15FloatRoundStyleE2EaEENS1_15EpilogueDefaultEEEEEvvEEEEvNT_6ParamsE --------------------------
	.section	.text._ZN7cutlass13device_kernelINS_4gemm6kernel13GemmUniversalIN4cute5tupleIJiiiiEEENS1_10collective13CollectiveMmaINS1_34MainloopSm90TmaGmmaWarpSpecializedILi18ENS5_IJNS4_1CILi2EEENSA_ILi1EEESC_EEENS1_35KernelTmaWarpSpecializedCooperativeEEENS5_IJNSA_ILi128EEENSA_ILi256EEENSA_ILi32EEEEEEaNS5_IJlSC_lEEEaSK_NS4_8TiledMMAINS4_8MMA_AtomIJNS4_4SM904GMMA27MMA_64x256x32_S32S8S8_SS_TNEEEENS4_6LayoutISD_NS5_IJSC_NSA_ILi0EEESS_EEEEENS5_IJNS4_10UnderscoreESV_SV_EEEEENS4_13SM90_TMA_LOADENS4_14ComposedLayoutINS4_7SwizzleILi1ELi4ELi3EEENS4_18smem_ptr_flag_bitsILi8EEENSR_INS5_IJNSA_ILi8EEESI_EEENS5_IJSI_SC_EEEEEEEvNS4_8identityENS4_23SM90_TMA_LOAD_MULTICASTES18_vS19_EENS_8epilogue10collective6detail29Sm90TmaWarpSpecializedAdapterINS1D_15DefaultEpilogueIaSK_SK_NS1C_6thread17LinearCombinationIaLi1EiiLNS1H_9ScaleType4KindE0ELNS_15FloatRoundStyleE2EaEENS1_15EpilogueDefaultEEEEEvvEEEEvNT_6ParamsE,"ax",@progbits
	.align	128
.text._ZN7cutlass13device_kernelINS_4gemm6kernel13GemmUniversalIN4cute5tupleIJiiiiEEENS1_10collective13CollectiveMmaINS1_34MainloopSm90TmaGmmaWarpSpecializedILi18ENS5_IJNS4_1CILi2EEENSA_ILi1EEESC_EEENS1_35KernelTmaWarpSpecializedCooperativeEEENS5_IJNSA_ILi128EEENSA_ILi256EEENSA_ILi32EEEEEEaNS5_IJlSC_lEEEaSK_NS4_8TiledMMAINS4_8MMA_AtomIJNS4_4SM904GMMA27MMA_64x256x32_S32S8S8_SS_TNEEEENS4_6LayoutISD_NS5_IJSC_NSA_ILi0EEESS_EEEEENS5_IJNS4_10UnderscoreESV_SV_EEEEENS4_13SM90_TMA_LOADENS4_14ComposedLayoutINS4_7SwizzleILi1ELi4ELi3EEENS4_18smem_ptr_flag_bitsILi8EEENSR_INS5_IJNSA_ILi8EEESI_EEENS5_IJSI_SC_EEEEEEEvNS4_8identityENS4_23SM90_TMA_LOAD_MULTICASTES18_vS19_EENS_8epilogue10collective6detail29Sm90TmaWarpSpecializedAdapterINS1D_15DefaultEpilogueIaSK_SK_NS1C_6thread17LinearCombinationIaLi1EiiLNS1H_9ScaleType4KindE0ELNS_15FloatRoundStyleE2EaEENS1_15EpilogueDefaultEEEEEvvEEEEvNT_6ParamsE:
        .type           _ZN7cutlass13device_kernelINS_4gemm6kernel13GemmUniversalIN4cute5tupleIJiiiiEEENS1_10collective13CollectiveMmaINS1_34MainloopSm90TmaGmmaWarpSpecializedILi18ENS5_IJNS4_1CILi2EEENSA_ILi1EEESC_EEENS1_35KernelTmaWarpSpecializedCooperativeEEENS5_IJNSA_ILi128EEENSA_ILi256EEENSA_ILi32EEEEEEaNS5_IJlSC_lEEEaSK_NS4_8TiledMMAINS4_8MMA_AtomIJNS4_4SM904GMMA27MMA_64x256x32_S32S8S8_SS_TNEEEENS4_6LayoutISD_NS5_IJSC_NSA_ILi0EEESS_EEEEENS5_IJNS4_10UnderscoreESV_SV_EEEEENS4_13SM90_TMA_LOADENS4_14ComposedLayoutINS4_7SwizzleILi1ELi4ELi3EEENS4_18smem_ptr_flag_bitsILi8EEENSR_INS5_IJNSA_ILi8EEESI_EEENS5_IJSI_SC_EEEEEEEvNS4_8identityENS4_23SM90_TMA_LOAD_MULTICASTES18_vS19_EENS_8epilogue10collective6detail29Sm90TmaWarpSpecializedAdapterINS1D_15DefaultEpilogueIaSK_SK_NS1C_6thread17LinearCombinationIaLi1EiiLNS1H_9ScaleType4KindE0ELNS_15FloatRoundStyleE2EaEENS1_15EpilogueDefaultEEEEEvvEEEEvNT_6ParamsE,@function
        .size           _ZN7cutlass13device_kernelINS_4gemm6kernel13GemmUniversalIN4cute5tupleIJiiiiEEENS1_10collective13CollectiveMmaINS1_34MainloopSm90TmaGmmaWarpSpecializedILi18ENS5_IJNS4_1CILi2EEENSA_ILi1EEESC_EEENS1_35KernelTmaWarpSpecializedCooperativeEEENS5_IJNSA_ILi128EEENSA_ILi256EEENSA_ILi32EEEEEEaNS5_IJlSC_lEEEaSK_NS4_8TiledMMAINS4_8MMA_AtomIJNS4_4SM904GMMA27MMA_64x256x32_S32S8S8_SS_TNEEEENS4_6LayoutISD_NS5_IJSC_NSA_ILi0EEESS_EEEEENS5_IJNS4_10UnderscoreESV_SV_EEEEENS4_13SM90_TMA_LOADENS4_14ComposedLayoutINS4_7SwizzleILi1ELi4ELi3EEENS4_18smem_ptr_flag_bitsILi8EEENSR_INS5_IJNSA_ILi8EEESI_EEENS5_IJSI_SC_EEEEEEEvNS4_8identityENS4_23SM90_TMA_LOAD_MULTICASTES18_vS19_EENS_8epilogue10collective6detail29Sm90TmaWarpSpecializedAdapterINS1D_15DefaultEpilogueIaSK_SK_NS1C_6thread17LinearCombinationIaLi1EiiLNS1H_9ScaleType4KindE0ELNS_15FloatRoundStyleE2EaEENS1_15EpilogueDefaultEEEEEvvEEEEvNT_6ParamsE,(.L_x_360 - _ZN7cutlass13device_kernelINS_4gemm6kernel13GemmUniversalIN4cute5tupleIJiiiiEEENS1_10collective13CollectiveMmaINS1_34MainloopSm90TmaGmmaWarpSpecializedILi18ENS5_IJNS4_1CILi2EEENSA_ILi1EEESC_EEENS1_35KernelTmaWarpSpecializedCooperativeEEENS5_IJNSA_ILi128EEENSA_ILi256EEENSA_ILi32EEEEEEaNS5_IJlSC_lEEEaSK_NS4_8TiledMMAINS4_8MMA_AtomIJNS4_4SM904GMMA27MMA_64x256x32_S32S8S8_SS_TNEEEENS4_6LayoutISD_NS5_IJSC_NSA_ILi0EEESS_EEEEENS5_IJNS4_10UnderscoreESV_SV_EEEEENS4_13SM90_TMA_LOADENS4_14ComposedLayoutINS4_7SwizzleILi1ELi4ELi3EEENS4_18smem_ptr_flag_bitsILi8EEENSR_INS5_IJNSA_ILi8EEESI_EEENS5_IJSI_SC_EEEEEEEvNS4_8identityENS4_23SM90_TMA_LOAD_MULTICASTES18_vS19_EENS_8epilogue10collective6detail29Sm90TmaWarpSpecializedAdapterINS1D_15DefaultEpilogueIaSK_SK_NS1C_6thread17LinearCombinationIaLi1EiiLNS1H_9ScaleType4KindE0ELNS_15FloatRoundStyleE2EaEENS1_15EpilogueDefaultEEEEEvvEEEEvNT_6ParamsE)
        .other          _ZN7cutlass13device_kernelINS_4gemm6kernel13GemmUniversalIN4cute5tupleIJiiiiEEENS1_10collective13CollectiveMmaINS1_34MainloopSm90TmaGmmaWarpSpecializedILi18ENS5_IJNS4_1CILi2EEENSA_ILi1EEESC_EEENS1_35KernelTmaWarpSpecializedCooperativeEEENS5_IJNSA_ILi128EEENSA_ILi256EEENSA_ILi32EEEEEEaNS5_IJlSC_lEEEaSK_NS4_8TiledMMAINS4_8MMA_AtomIJNS4_4SM904GMMA27MMA_64x256x32_S32S8S8_SS_TNEEEENS4_6LayoutISD_NS5_IJSC_NSA_ILi0EEESS_EEEEENS5_IJNS4_10UnderscoreESV_SV_EEEEENS4_13SM90_TMA_LOADENS4_14ComposedLayoutINS4_7SwizzleILi1ELi4ELi3EEENS4_18smem_ptr_flag_bitsILi8EEENSR_INS5_IJNSA_ILi8EEESI_EEENS5_IJSI_SC_EEEEEEEvNS4_8identityENS4_23SM90_TMA_LOAD_MULTICASTES18_vS19_EENS_8epilogue10collective6detail29Sm90TmaWarpSpecializedAdapterINS1D_15DefaultEpilogueIaSK_SK_NS1C_6thread17LinearCombinationIaLi1EiiLNS1H_9ScaleType4KindE0ELNS_15FloatRoundStyleE2EaEENS1_15EpilogueDefaultEEEEEvvEEEEvNT_6ParamsE,@"STO_CUDA_ENTRY STV_DEFAULT"
_ZN7cutlass13device_kernelINS_4gemm6kernel13GemmUniversalIN4cute5tupleIJiiiiEEENS1_10collective13CollectiveMmaINS1_34MainloopSm90TmaGmmaWarpSpecializedILi18ENS5_IJNS4_1CILi2EEENSA_ILi1EEESC_EEENS1_35KernelTmaWarpSpecializedCooperativeEEENS5_IJNSA_ILi128EEENSA_ILi256EEENSA_ILi32EEEEEEaNS5_IJlSC_lEEEaSK_NS4_8TiledMMAINS4_8MMA_AtomIJNS4_4SM904GMMA27MMA_64x256x32_S32S8S8_SS_TNEEEENS4_6LayoutISD_NS5_IJSC_NSA_ILi0EEESS_EEEEENS5_IJNS4_10UnderscoreESV_SV_EEEEENS4_13SM90_TMA_LOADENS4_14ComposedLayoutINS4_7SwizzleILi1ELi4ELi3EEENS4_18smem_ptr_flag_bitsILi8EEENSR_INS5_IJNSA_ILi8EEESI_EEENS5_IJSI_SC_EEEEEEEvNS4_8identityENS4_23SM90_TMA_LOAD_MULTICASTES18_vS19_EENS_8epilogue10collective6detail29Sm90TmaWarpSpecializedAdapterINS1D_15DefaultEpilogueIaSK_SK_NS1C_6thread17LinearCombinationIaLi1EiiLNS1H_9ScaleType4KindE0ELNS_15FloatRoundStyleE2EaEENS1_15EpilogueDefaultEEEEEvvEEEEvNT_6ParamsE:
[----:B------:R-:W0:Y:S01]  /*0000*/  LDC R1, c[0x0][0x28] ;  /* 0x00000a00ff017b82 */ /* 0x000e220000000800 */
[----:B------:R-:W1:Y:S01]  /*0010*/  S2R R18, SR_TID.X ;  /* 0x0000000000127919 */ /* 0x000e620000002100 */
[----:B------:R-:W-:Y:S01]  /*0020*/  ELECT P0, URZ, PT ;  /* 0x00000000003f782f */ /* 0x000fe20003800000 */
[----:B------:R-:W-:Y:S01]  /*0030*/  BSSY B0, `(.L_x_0) ;  /* 0x000000f000007945 */ /* 0x000fe20003800000 */
[--C-:B-1----:R-:W-:Y:S02]  /*0040*/  SHF.R.U32.HI R0, RZ, 0x5, R18.reuse ;  /* 0x00000005ff007819 */ /* 0x102fe40000011612 */
[----:B------:R-:W-:-:S03]  /*0050*/  SHF.R.U32.HI R3, RZ, 0x7, R18 ;  /* 0x00000007ff037819 */ /* 0x000fc60000011612 */
[----:B------:R-:W1:Y:S04]  /*0060*/  SHFL.IDX PT, R2, R0, RZ, 0x1f ;  /* 0x00001fff00027589 */ /* 0x000e6800000e0000 */
[----:B------:R2:W3:Y:S01]  /*0070*/  SHFL.IDX PT, R5, R3, RZ, 0x1f ;  /* 0x00001fff03057589 */ /* 0x0004e200000e0000 */
[----:B-1----:R-:W-:-:S13]  /*0080*/  ISETP.NE.OR P0, PT, R2, RZ, !P0 ;  /* 0x000000ff0200720c */ /* 0x002fda0004705670 */
[----:B0-23--:R-:W-:Y:S05]  /*0090*/  @P0 BRA `(.L_x_1) ;  /* 0x0000000000200947 */ /* 0x00dfea0003800000 */
[----:B------:R-:W-:Y:S02]  /*00a0*/  ULDC.64 UR4, c[0x0][0x198] ;  /* 0x0000660000047ab9 */ /* 0x000fe40000000a00 */
[----:B------:R-:W-:Y:S02]  /*00b0*/  UIADD3 UR6, UP0, UR4, 0xf0, URZ ;  /* 0x000000f004067890 */ /* 0x000fe4000ff1e03f */
[----:B------:R-:W-:Y:S02]  /*00c0*/  UIADD3 UR4, UP1, UR4, 0x1f0, URZ ;  /* 0x000001f004047890 */ /* 0x000fe4000ff3e03f */
[----:B------:R-:W-:Y:S02]  /*00d0*/  UIADD3.X UR7, URZ, UR5, URZ, UP0, !UPT ;  /* 0x000000053f077290 */ /* 0x000fe400087fe43f */
[----:B------:R-:W-:-:S07]  /*00e0*/  UIADD3.X UR5, URZ, UR5, URZ, UP1, !UPT ;  /* 0x000000053f057290 */ /* 0x000fce0008ffe43f */
[----:B------:R0:W-:Y:S02]  /*00f0*/  UTMACCTL.PF [UR6] ;  /* 0x00000000060079b9 */ /* 0x0001e40008040000 */
[----:B------:R0:W-:Y:S02]  /*0100*/  UTMACCTL.PF [UR4] ;  /* 0x00000000040079b9 */ /* 0x0001e40008040000 */
[----:B0-----:R-:W-:Y:S01]  /*0110*/  NOP ;  /* 0x0000000000007918 */ /* 0x001fe20000000000 */
.L_x_1:
[----:B------:R-:W-:Y:S05]  /*0120*/  BSYNC B0 ;  /* 0x0000000000007941 */ /* 0x000fea0003800000 */
.L_x_0:
[----:B------:R-:W0:Y:S02]  /*0130*/  SHFL.IDX PT, R3, R0, RZ, 0x1f ;  /* 0x00001fff00037589 */ /* 0x000e2400000e0000 */
[----:B0-----:R-:W-:-:S13]  /*0140*/  ISETP.NE.AND P0, PT, R3, RZ, PT ;  /* 0x000000ff0300720c */ /* 0x001fda0003f05270 */
[----:B------:R-:W-:Y:S05]  /*0150*/  @P0 BRA `(.L_x_2) ;  /* 0x0000000000d40947 */ /* 0x000fea0003800000 */
[----:B------:R-:W-:Y:S01]  /*0160*/  ELECT P0, URZ, PT ;  /* 0x00000000003f782f */ /* 0x000fe20003800000 */
[----:B------:R-:W-:-:S12]  /*0170*/  BSSY B0, `(.L_x_2) ;  /* 0x0000033000007945 */ /* 0x000fd80003800000 */
[----:B------:R-:W-:Y:S05]  /*0180*/  @!P0 BRA `(.L_x_3) ;  /* 0x0000000000c48947 */ /* 0x000fea0003800000 */
[----:B------:R-:W0:Y:S01]  /*0190*/  S2UR UR8, SR_CgaCtaId ;  /* 0x00000000000879c3 */ /* 0x000e220000008800 */
[----:B------:R-:W-:Y:S01]  /*01a0*/  UMOV UR4, 0x400 ;  /* 0x0000040000047882 */ /* 0x000fe20000000000 */
[----:B------:R-:W-:Y:S01]  /*01b0*/  UMOV UR5, 0x1 ;  /* 0x0000000100057882 */ /* 0x000fe20000000000 */
[----:B------:R-:W-:Y:S02]  /*01c0*/  UMOV UR6, 0x4 ;  /* 0x0000000400067882 */ /* 0x000fe40000000000 */
[----:B------:R-:W-:-:S04]  /*01d0*/  UIADD3 UR6, -UR6, 0x100000, URZ ;  /* 0x0010000006067890 */ /* 0x000fc8000fffe13f */
[----:B------:R-:W-:Y:S02]  /*01e0*/  USHF.L.U32 UR7, UR6, 0xb, URZ ;  /* 0x0000000b06077899 */ /* 0x000fe4000800063f */
[----:B------:R-:W-:Y:S02]  /*01f0*/  USHF.L.U32 UR6, UR6, 0x1, URZ ;  /* 0x0000000106067899 */ /* 0x000fe4000800063f */
[----:B0-----:R-:W-:Y:S02]  /*0200*/  ULEA UR8, UR8, UR4, 0x18 ;  /* 0x0000000408087291 */ /* 0x001fe4000f8ec03f */
[----:B------:R-:W-:-:S04]  /*0210*/  UIADD3 UR4, -UR5, 0x100000, URZ ;  /* 0x0010000005047890 */ /* 0x000fc8000fffe13f */
[----:B------:R-:W-:Y:S02]  /*0220*/  USHF.L.U32 UR5, UR4, 0xb, URZ ;  /* 0x0000000b04057899 */ /* 0x000fe4000800063f */
[----:B------:R-:W-:Y:S01]  /*0230*/  USHF.L.U32 UR4, UR4, 0x1, URZ ;  /* 0x0000000104047899 */ /* 0x000fe2000800063f */
[----:B------:R-:W0:Y:S11]  /*0240*/  FENCE.VIEW.ASYNC.S ;  /* 0x00000000000073c6 */ /* 0x000e360000000000 */
[----:B0-----:R0:W1:Y:S01]  /*0250*/  SYNCS.EXCH.64 URZ, [UR8], UR4 ;  /* 0x00000004083f75b2 */ /* 0x0010620008000100 */
[----:B------:R0:W2:Y:S01]  /*0260*/  SYNCS.EXCH.64 URZ, [UR8+0x90], UR6 ;  /* 0x00009006083f75b2 */ /* 0x0000a20008000100 */
[----:B------:R0:W3:Y:S01]  /*0270*/  SYNCS.EXCH.64 URZ, [UR8+0x8], UR4 ;  /* 0x00000804083f75b2 */ /* 0x0000e20008000100 */
[----:B------:R0:W4:Y:S01]  /*0280*/  SYNCS.EXCH.64 URZ, [UR8+0x98], UR6 ;  /* 0x00009806083f75b2 */ /* 0x0001220008000100 */
[----:B------:R0:W0:Y:S01]  /*0290*/  SYNCS.EXCH.64 URZ, [UR8+0x10], UR4 ;  /* 0x00001004083f75b2 */ /* 0x0000220008000100 */
        /* <DEDUP_REMOVED lines=31> */
[----:B-1234-:R-:W-:Y:S01]  /*0490*/  NOP ;  /* 0x0000000000007918 */ /* 0x01efe20000000000 */
.L_x_3:
[----:B0-----:R-:W-:Y:S05]  /*04a0*/  BSYNC B0 ;  /* 0x0000000000007941 */ /* 0x001fea0003800000 */
.L_x_2:
[----:B------:R-:W-:Y:S01]  /*04b0*/  SHF.R.S32.HI R7, RZ, 0x1f, R18 ;  /* 0x0000001fff077819 */ /* 0x000fe20000011412 */
[----:B------:R-:W0:Y:S01]  /*04c0*/  SHFL.IDX PT, R0, R0, RZ, 0x1f ;  /* 0x00001fff00007589 */ /* 0x000e2200000e0000 */
[----:B------:R-:W1:Y:S01]  /*04d0*/  S2UR UR8, SR_CTAID.X ;  /* 0x00000000000879c3 */ /* 0x000e620000002500 */
[----:B------:R-:W-:Y:S02]  /*04e0*/  ELECT P0, URZ, PT ;  /* 0x00000000003f782f */ /* 0x000fe40003800000 */
[----:B------:R-:W-:Y:S01]  /*04f0*/  LEA.HI R7, R7, R18, RZ, 0x7 ;  /* 0x0000001207077211 */ /* 0x000fe200078f38ff */
[----:B------:R-:W2:Y:S01]  /*0500*/  S2R R4, SR_CTAID.Y ;  /* 0x0000000000047919 */ /* 0x000ea20000002600 */
[----:B------:R-:W-:Y:S01]  /*0510*/  SHF.R.S32.HI R8, RZ, 0x1f, R3 ;  /* 0x0000001fff087819 */ /* 0x000fe20000011403 */
[----:B------:R-:W-:Y:S01]  /*0520*/  ULDC UR4, c[0x0][0x150] ;  /* 0x0000540000047ab9 */ /* 0x000fe20000000800 */
[----:B------:R-:W-:Y:S01]  /*0530*/  LOP3.LUT R7, R7, 0xffffff80, RZ, 0xc0, !PT ;  /* 0xffffff8007077812 */ /* 0x000fe200078ec0ff */
[----:B------:R-:W-:Y:S01]  /*0540*/  NOP ;  /* 0x0000000000007918 */ /* 0x000fe20000000000 */
[----:B------:R-:W-:Y:S01]  /*0550*/  LEA.HI R8, R8, R3, RZ, 0x2 ;  /* 0x0000000308087211 */ /* 0x000fe200078f10ff */
[----:B------:R-:W3:Y:S01]  /*0560*/  LDC R10, c[0x0][0x144] ;  /* 0x00005100ff0a7b82 */ /* 0x000ee20000000800 */
[----:B------:R-:W-:Y:S01]  /*0570*/  NOP ;  /* 0x0000000000007918 */ /* 0x000fe20000000000 */
[----:B------:R-:W-:Y:S01]  /*0580*/  IMAD.IADD R6, R18, 0x1, -R7 ;  /* 0x0000000112067824 */ /* 0x000fe200078e0a07 */
[----:B------:R-:W-:Y:S01]  /*0590*/  LOP3.LUT R8, R8, 0x3ffffffc, RZ, 0xc0, !PT ;  /* 0x3ffffffc08087812 */ /* 0x000fe200078ec0ff */
[----:B------:R-:W-:Y:S01]  /*05a0*/  IMAD.MOV.U32 R23, RZ, RZ, 0x1 ;  /* 0x00000001ff177424 */ /* 0x000fe200078e00ff */
[----:B------:R-:W-:-:S02]  /*05b0*/  ISETP.NE.AND P3, PT, R5, RZ, PT ;  /* 0x000000ff0500720c */ /* 0x000fc40003f65270 */
[----:B------:R-:W-:Y:S01]  /*05c0*/  SHF.R.S32.HI R7, RZ, 0x1f, R6 ;  /* 0x0000001fff077819 */ /* 0x000fe20000011406 */
[----:B------:R-:W-:Y:S01]  /*05d0*/  IMAD.IADD R8, R3, 0x1, -R8 ;  /* 0x0000000103087824 */ /* 0x000fe200078e0a08 */
[----:B------:R-:W4:Y:S02]  /*05e0*/  LDC R13, c[0x0][0x140] ;  /* 0x00005000ff0d7b82 */ /* 0x000f240000000800 */
[----:B------:R-:W-:Y:S02]  /*05f0*/  LEA.HI R7, R7, R6, RZ, 0x3 ;  /* 0x0000000607077211 */ /* 0x000fe400078f18ff */
[----:B0-----:R-:W-:Y:S02]  /*0600*/  ISETP.NE.OR P0, PT, R0, RZ, !P0 ;  /* 0x000000ff0000720c */ /* 0x001fe40004705670 */
[--C-:B------:R-:W-:Y:S02]  /*0610*/  SHF.R.S32.HI R0, RZ, 0x3, R7.reuse ;  /* 0x00000003ff007819 */ /* 0x100fe40000011407 */
[----:B------:R-:W-:-:S02]  /*0620*/  SHF.R.S32.HI R7, RZ, 0x1f, R7 ;  /* 0x0000001fff077819 */ /* 0x000fc40000011407 */
[----:B-1----:R-:W-:Y:S02]  /*0630*/  I2FP.F32.U32 R9, UR8 ;  /* 0x0000000800097c45 */ /* 0x002fe40008201000 */
[----:B------:R-:W-:-:S03]  /*0640*/  LEA.HI R7, R7, R0, RZ, 0x2 ;  /* 0x0000000007077211 */ /* 0x000fc600078f10ff */
[----:B------:R-:W-:Y:S01]  /*0650*/  FMUL R9, R9, UR4 ;  /* 0x0000000409097c20 */ /* 0x000fe20008400000 */
[----:B------:R-:W-:Y:S01]  /*0660*/  LOP3.LUT R7, R7, 0xfffffffc, RZ, 0xc0, !PT ;  /* 0xfffffffc07077812 */ /* 0x000fe200078ec0ff */
[----:B------:R-:W-:Y:S01]  /*0670*/  VOTEU.ALL UP0, P0 ;  /* 0x00000000003f7886 */ /* 0x000fe20000000000 */
[----:B--2---:R-:W-:Y:S01]  /*0680*/  I2FP.F32.U32 R3, R4 ;  /* 0x0000000400037245 */ /* 0x004fe20000201000 */
[----:B------:R-:W-:Y:S01]  /*0690*/  ULDC UR4, c[0x0][0x154] ;  /* 0x0000550000047ab9 */ /* 0x000fe20000000800 */
[----:B------:R-:W-:Y:S01]  /*06a0*/  VOTEU.ALL UP1, P0 ;  /* 0x00000000003f7886 */ /* 0x000fe20000020000 */
[----:B------:R-:W0:Y:S01]  /*06b0*/  F2I.U32.TRUNC.NTZ R9, R9 ;  /* 0x0000000900097305 */ /* 0x000e22000020f000 */
[----:B------:R-:W-:Y:S01]  /*06c0*/  IMAD.IADD R7, R0, 0x1, -R7 ;  /* 0x0000000100077824 */ /* 0x000fe200078e0a07 */
[----:B------:R-:W1:Y:S01]  /*06d0*/  @!UP0 S2UR UR7, SR_CgaCtaId ;  /* 0x00000000000789c3 */ /* 0x000e620000008800 */
[----:B------:R-:W-:Y:S01]  /*06e0*/  FMUL R12, R3, UR4 ;  /* 0x00000004030c7c20 */ /* 0x000fe20008400000 */
[----:B------:R-:W-:Y:S01]  /*06f0*/  UMOV UR4, 0x20 ;  /* 0x0000002000047882 */ /* 0x000fe20000000000 */
[----:B------:R-:W-:Y:S01]  /*0700*/  IMAD R8, R8, 0x4, R7 ;  /* 0x0000000408087824 */ /* 0x000fe200078e0207 */
[----:B------:R-:W-:Y:S01]  /*0710*/  @!UP0 UMOV UR6, 0x400 ;  /* 0x0000040000068882 */ /* 0x000fe20000000000 */
[----:B------:R-:W-:-:S04]  /*0720*/  @!UP0 UIADD3 UR4, -UR4, 0x100000, URZ ;  /* 0x0010000004048890 */ /* 0x000fc8000fffe13f */
[----:B------:R-:W-:Y:S02]  /*0730*/  @!UP0 USHF.L.U32 UR5, UR4, 0xb, URZ ;  /* 0x0000000b04058899 */ /* 0x000fe4000800063f */
[----:B------:R-:W-:Y:S01]  /*0740*/  @!UP0 USHF.L.U32 UR4, UR4, 0x1, URZ ;  /* 0x0000000104048899 */ /* 0x000fe2000800063f */
[----:B----4-:R-:W-:Y:S01]  /*0750*/  ISETP.EQ.U32.AND P2, PT, R13, 0x1, PT ;  /* 0x000000010d00780c */ /* 0x010fe20003f42070 */
[----:B------:R-:W2:Y:S01]  /*0760*/  F2I.U32.TRUNC.NTZ R12, R12 ;  /* 0x0000000c000c7305 */ /* 0x000ea2000020f000 */
[----:B------:R-:W-:Y:S01]  /*0770*/  LEA.HI R0, R8, R8, RZ, 0x1 ;  /* 0x0000000808007211 */ /* 0x000fe200078f08ff */
[----:B------:R-:W4:Y:S03]  /*0780*/  LDC R7, c[0x0][0x148] ;  /* 0x00005200ff077b82 */ /* 0x000f260000000800 */
[----:B------:R-:W-:Y:S01]  /*0790*/  LOP3.LUT R11, R0, 0xfffffffe, RZ, 0xc0, !PT ;  /* 0xfffffffe000b7812 */ /* 0x000fe200078ec0ff */
[----:B0-----:R-:W-:Y:S01]  /*07a0*/  IMAD.MOV R15, RZ, RZ, -R9 ;  /* 0x000000ffff0f7224 */ /* 0x001fe200078e0a09 */
[----:B------:R-:W-:-:S03]  /*07b0*/  SHF.R.S32.HI R9, RZ, 0x1f, R2 ;  /* 0x0000001fff097819 */ /* 0x000fc60000011402 */
[----:B---3--:R-:W-:Y:S01]  /*07c0*/  IMAD R3, R10, R15, UR8 ;  /* 0x000000080a037e24 */ /* 0x008fe2000f8e020f */
[----:B------:R-:W-:Y:S01]  /*07d0*/  LEA.HI R9, R9, R2, RZ, 0x2 ;  /* 0x0000000209097211 */ /* 0x000fe200078f10ff */
[C---:B------:R-:W-:Y:S02]  /*07e0*/  IMAD.IADD R0, R8.reuse, 0x1, -R11 ;  /* 0x0000000108007824 */ /* 0x040fe400078e0a0b */
[----:B------:R-:W-:Y:S01]  /*07f0*/  IMAD.SHL.U32 R11, R8, 0x4, RZ ;  /* 0x00000004080b7824 */ /* 0x000fe200078e00ff */
[----:B------:R-:W-:Y:S01]  /*0800*/  LOP3.LUT R9, R9, 0xfffffffc, RZ, 0xc0, !PT ;  /* 0xfffffffc09097812 */ /* 0x000fe200078ec0ff */
[----:B--2---:R-:W-:Y:S01]  /*0810*/  IMAD.MOV R24, RZ, RZ, -R12 ;  /* 0x000000ffff187224 */ /* 0x004fe200078e0a0c */
[----:B------:R-:W-:Y:S01]  /*0820*/  ISETP.NE.AND P4, PT, R0, R3, PT ;  /* 0x000000030000720c */ /* 0x000fe20003f85270 */
[----:B-1----:R-:W-:Y:S01]  /*0830*/  @!UP0 ULEA UR6, UR7, UR6, 0x18 ;  /* 0x0000000607068291 */ /* 0x002fe2000f8ec03f */
[----:B------:R-:W-:Y:S01]  /*0840*/  LOP3.LUT R152, R8, 0xc, R11, 0x78, !PT ;  /* 0x0000000c08987812 */ /* 0x000fe200078e780b */
[----:B------:R-:W-:Y:S01]  /*0850*/  IMAD.IADD R0, R2, 0x1, -R9 ;  /* 0x0000000102007824 */ /* 0x000fe200078e0a09 */
[----:B------:R-:W-:Y:S01]  /*0860*/  VOTEU.ALL UP0, P0 ;  /* 0x00000000003f7886 */ /* 0x000fe20000000000 */
[----:B------:R-:W-:Y:S01]  /*0870*/  LOP3.LUT P0, RZ, R6, 0x7, RZ, 0xc0, !PT ;  /* 0x0000000706ff7812 */ /* 0x000fe2000780c0ff */
[----:B------:R-:W-:-:S02]  /*0880*/  VIADD R6, R5, 0xffffffff ;  /* 0xffffffff05067836 */ /* 0x000fc40000000000 */
[----:B------:R-:W-:Y:S01]  /*0890*/  ISETP.NE.AND P1, PT, R0, 0x3, PT ;  /* 0x000000030000780c */ /* 0x000fe20003f25270 */
[----:B----4-:R-:W-:Y:S01]  /*08a0*/  IMAD R9, R7, R24, R4 ;  /* 0x0000001807097224 */ /* 0x010fe200078e0204 */
[----:B------:R-:W-:Y:S02]  /*08b0*/  ISETP.LT.U32.AND P0, PT, R152, 0x2, !P0 ;  /* 0x000000029800780c */ /* 0x000fe40004701070 */
[----:B------:R-:W-:Y:S01]  /*08c0*/  ISETP.EQ.OR P1, PT, R0, RZ, !P1 ;  /* 0x000000ff0000720c */ /* 0x000fe20004f22670 */
[----:B------:R-:W0:Y:S02]  /*08d0*/  FENCE.VIEW.ASYNC.S ;  /* 0x00000000000073c6 */ /* 0x000e240000000000 */
[----:B0-----:R0:W1:Y:S01]  /*08e0*/  @!UP0 SYNCS.EXCH.64 URZ, [UR6+0x130], UR4 ;  /* 0x00013004063f85b2 */ /* 0x0010620008000100 */
[----:B------:R-:W-:Y:S02]  /*08f0*/  @P4 LEA.HI R2, R152, R152, RZ, 0x1 ;  /* 0x0000009898024211 */ /* 0x000fe400078f08ff */
[----:B------:R-:W-:-:S02]  /*0900*/  ISETP.EQ.AND P1, PT, R5, RZ, P1 ;  /* 0x000000ff0500720c */ /* 0x000fc40000f22270 */
[----:B------:R-:W-:Y:S02]  /*0910*/  @P4 SHF.R.S32.HI R2, RZ, 0x1, R2 ;  /* 0x00000001ff024819 */ /* 0x000fe40000011402 */
[----:B------:R-:W-:Y:S02]  /*0920*/  ISETP.GE.U32.AND P6, PT, R6, 0x2, PT ;  /* 0x000000020600780c */ /* 0x000fe40003fc6070 */
[----:B------:R-:W-:Y:S02]  /*0930*/  @P4 ISETP.NE.AND P5, PT, R2, R9, PT ;  /* 0x000000090200420c */ /* 0x000fe40003fa5270 */
[----:B------:R-:W-:Y:S02]  /*0940*/  SEL R2, RZ, 0x1, !P0 ;  /* 0x00000001ff027807 */ /* 0x000fe40004000000 */
[----:B------:R-:W-:Y:S02]  /*0950*/  @P4 SEL R23, RZ, 0x1, P5 ;  /* 0x00000001ff174807 */ /* 0x000fe40002800000 */
[----:B------:R-:W-:Y:S01]  /*0960*/  SEL R19, RZ, 0x1, !P1 ;  /* 0x00000001ff137807 */ /* 0x000fe20004800000 */
[----:B------:R0:W2:Y:S01]  /*0970*/  @!UP1 SYNCS.EXCH.64 URZ, [UR6+0x138], UR4 ;  /* 0x00013804063f95b2 */ /* 0x0000a20008000100 */
[----:B------:R-:W-:Y:S01]  /*0980*/  LOP3.LUT R23, R23, R2, RZ, 0xc0, !PT ;  /* 0x0000000217177212 */ /* 0x000fe200078ec0ff */
[----:B------:R-:W-:Y:S01]  /*0990*/  NOP ;  /* 0x0000000000007918 */ /* 0x000fe20000000000 */
[----:B------:R-:W-:Y:S01]  /*09a0*/  SEL R19, R19, 0x2, P6 ;  /* 0x0000000213137807 */ /* 0x000fe20003000000 */
[----:B------:R-:W-:Y:S06]  /*09b0*/  @!P2 BRA `(.L_x_4) ;  /* 0x000000000008a947 */ /* 0x000fec0003800000 */
[----:B-12---:R-:W-:Y:S01]  /*09c0*/  UCGABAR_ARV ;  /* 0x00000000000079c7 */ /* 0x006fe20008000000 */
[----:B------:R-:W-:Y:S05]  /*09d0*/  BRA `(.L_x_5) ;  /* 0x0000000000047947 */ /* 0x000fea0003800000 */
.L_x_4:
[----:B-12---:R-:W-:Y:S01]  /*09e0*/  NOP ;  /* 0x0000000000007918 */ /* 0x006fe20000000000 */
.L_x_5:
[----:B------:R-:W1:Y:S01]  /*09f0*/  LDC R2, c[0x0][0x65c] ;  /* 0x00019700ff027b82 */ /* 0x000e620000000800 */
[----:B------:R-:W-:Y:S02]  /*0a00*/  IMAD.U32 R8, RZ, RZ, UR8 ;  /* 0x00000008ff087e24 */ /* 0x000fe4000f8e00ff */
[----:B------:R-:W-:Y:S01]  /*0a10*/  IMAD.MOV.U32 R9, RZ, RZ, RZ ;  /* 0x000000ffff097224 */ /* 0x000fe200078e00ff */
[----:B-1----:R-:W-:-:S04]  /*0a20*/  ISETP.NE.AND P1, PT, R2, 0x1, PT ;  /* 0x000000010200780c */ /* 0x002fc80003f25270 */
[----:B------:R-:W-:-:S09]  /*0a30*/  P2R R5, PR, RZ, 0x2 ;  /* 0x00000002ff057803 */ /* 0x000fd20000000000 */
[----:B------:R-:W1:Y:S01]  /*0a40*/  @P1 LDC R17, c[0x0][0x10] ;  /* 0x00000400ff111b82 */ /* 0x000e620000000800 */
[----:B------:R-:W-:Y:S02]  /*0a50*/  @P1 IMAD.MOV.U32 R5, RZ, RZ, RZ ;  /* 0x000000ffff051224 */ /* 0x000fe400078e00ff */
[----:B------:R-:W-:-:S05]  /*0a60*/  @P1 IMAD.MOV.U32 R13, RZ, RZ, RZ ;  /* 0x000000ffff0d1224 */ /* 0x000fca00078e00ff */
[----:B------:R-:W2:Y:S01]  /*0a70*/  @!P1 LDC R11, c[0x0][0xc] ;  /* 0x00000300ff0b9b82 */ /* 0x000ea20000000800 */
[----:B-1----:R-:W-:-:S04]  /*0a80*/  @P1 IMAD.WIDE.U32 R16, R17, UR8, R4 ;  /* 0x0000000811101c25 */ /* 0x002fc8000f8e0004 */
[----:B------:R-:W-:Y:S02]  /*0a90*/  @P1 IMAD.IADD R17, R17, 0x1, R13 ;  /* 0x0000000111111824 */ /* 0x000fe400078e020d */
[----:B--2---:R-:W-:-:S04]  /*0aa0*/  @!P1 IMAD.WIDE.U32 R8, R4, R11, R8 ;  /* 0x0000000b04089225 */ /* 0x004fc800078e0008 */
[----:B------:R-:W-:Y:S02]  /*0ab0*/  @!P1 IMAD.MOV.U32 R16, RZ, RZ, R8 ;  /* 0x000000ffff109224 */ /* 0x000fe400078e0008 */
[----:B------:R-:W-:Y:S01]  /*0ac0*/  @!P1 IMAD.MOV.U32 R17, RZ, RZ, R9 ;  /* 0x000000ffff119224 */ /* 0x000fe200078e0009 */
[----:B------:R-:W-:Y:S06]  /*0ad0*/  @!P2 BRA `(.L_x_6) ;  /* 0x00000000000ca947 */ /* 0x000fec0003800000 */
[----:B------:R-:W-:Y:S01]  /*0ae0*/  UCGABAR_WAIT ;  /* 0x0000000000007dc7 */ /* 0x000fe20008000000 */
[----:B------:R-:W-:Y:S01]  /*0af0*/  CCTL.IVALL ;  /* 0x00000000ff00798f */ /* 0x000fe20002000000 */
[----:B------:R-:W-:Y:S05]  /*0b00*/  BRA `(.L_x_7) ;  /* 0x0000000000047947 */ /* 0x000fea0003800000 */
.L_x_6:
[----:B------:R-:W-:Y:S06]  /*0b10*/  BAR.SYNC.DEFER_BLOCKING 0x0 ;  /* 0x0000000000007b1d */ /* 0x000fec0000010000 */
.L_x_7:
[----:B------:R-:W-:Y:S05]  /*0b20*/  @!P3 BRA `(.L_x_8) ;  /* 0x0000007c0064b947 */ /* 0x000fea0003800000 */
[----:B------:R-:W-:-:S13]  /*0b30*/  ISETP.GT.U32.AND P0, PT, R6, 0x1, PT ;  /* 0x000000010600780c */ /* 0x000fda0003f04070 */
[----:B0-----:R-:W-:Y:S05]  /*0b40*/  @P0 EXIT ;  /* 0x000000000000094d */ /* 0x001fea0003800000 */
[----:B------:R-:W-:Y:S01]  /*0b50*/  ULDC.64 UR4, c[0x0][0x650] ;  /* 0x0001940000047ab9 */ /* 0x000fe20000000a00 */
[----:B------:R-:W-:Y:S01]  /*0b60*/  PRMT R0, RZ, 0x7610, R0 ;  /* 0x00007610ff007816 */ /* 0x000fe20000000000 */
[----:B------:R-:W-:Y:S01]  /*0b70*/  IMAD.MOV.U32 R154, RZ, RZ, -0x1 ;  /* 0xffffffffff9a7424 */ /* 0x000fe200078e00ff */
[----:B------:R-:W-:Y:S01]  /*0b80*/  ISETP.GE.U32.AND P0, PT, R16, UR4, PT ;  /* 0x0000000410007c0c */ /* 0x000fe2000bf06070 */
[----:B------:R-:W-:Y:S02]  /*0b90*/  IMAD.MOV.U32 R153, RZ, RZ, -0x1 ;  /* 0xffffffffff997424 */ /* 0x000fe400078e00ff */
[----:B------:R-:W-:Y:S01]  /*0ba0*/  IMAD.MOV.U32 R22, RZ, RZ, -0x1 ;  /* 0xffffffffff167424 */ /* 0x000fe200078e00ff */
[----:B------:R-:W-:-:S13]  /*0bb0*/  ISETP.GE.U32.AND.EX P0, PT, R17, UR5, PT, P0 ;  /* 0x0000000511007c0c */ /* 0x000fda000bf06100 */
[----:B------:R-:W-:Y:S05]  /*0bc0*/  @P0 BRA `(.L_x_9) ;  /* 0x00000004002c0947 */ /* 0x000fea0003800000 */
[----:B------:R-:W0:Y:S01]  /*0bd0*/  LDC.64 R20, c[0x0][0x628] ;  /* 0x00018a00ff147b82 */ /* 0x000e220000000a00 */
[----:B------:R-:W-:Y:S02]  /*0be0*/  IMAD.MOV.U32 R8, RZ, RZ, R16 ;  /* 0x000000ffff087224 */ /* 0x000fe400078e0010 */
[----:B------:R-:W-:-:S05]  /*0bf0*/  IMAD.MOV.U32 R9, RZ, RZ, R17 ;  /* 0x000000ffff097224 */ /* 0x000fca00078e0011 */
[----:B------:R-:W1:Y:S08]  /*0c00*/  LDC R0, c[0x0][0x630] ;  /* 0x00018c00ff007b82 */ /* 0x000e700000000800 */
[----:B------:R-:W2:Y:S01]  /*0c10*/  LDC.64 R26, c[0x0][0x620] ;  /* 0x00018800ff1a7b82 */ /* 0x000ea20000000a00 */
[----:B0-----:R-:W-:-:S04]  /*0c20*/  ISETP.NE.U32.AND P0, PT, R20, RZ, PT ;  /* 0x000000ff1400720c */ /* 0x001fc80003f05070 */
[----:B------:R-:W-:-:S13]  /*0c30*/  ISETP.NE.AND.EX P0, PT, R21, RZ, PT, P0 ;  /* 0x000000ff1500720c */ /* 0x000fda0003f05300 */
[----:B-12---:R-:W-:Y:S05]  /*0c40*/  @!P0 BRA `(.L_x_10) ;  /* 0x0000000000288947 */ /* 0x006fea0003800000 */
[----:B------:R-:W0:Y:S02]  /*0c50*/  LDC R13, c[0x0][0x634] ;  /* 0x00018d00ff0d7b82 */ /* 0x000e240000000800 */
[----:B0-----:R-:W-:-:S05]  /*0c60*/  IADD3 R13, P0, R16, R13, RZ ;  /* 0x0000000d100d7210 */ /* 0x001fca0007f1e0ff */
[----:B------:R-:W-:-:S04]  /*0c70*/  IMAD.X R15, RZ, RZ, R17, P0 ;  /* 0x000000ffff0f7224 */ /* 0x000fc800000e0611 */
[----:B------:R-:W-:-:S04]  /*0c80*/  IMAD.WIDE.U32 R8, R15, R20, RZ ;  /* 0x000000140f087225 */ /* 0x000fc800078e00ff */
[----:B------:R-:W-:-:S04]  /*0c90*/  IMAD.WIDE.U32 R10, P0, R13, R21, R8 ;  /* 0x000000150d0a7225 */ /* 0x000fc80007800008 */
[----:B------:R-:W-:-:S04]  /*0ca0*/  IMAD.WIDE.U32 R8, R13, R20, RZ ;  /* 0x000000140d087225 */ /* 0x000fc800078e00ff */
[----:B------:R-:W-:Y:S01]  /*0cb0*/  IMAD.X R13, RZ, RZ, RZ, P0 ;  /* 0x000000ffff0d7224 */ /* 0x000fe200000e06ff */
[----:B------:R-:W-:Y:S01]  /*0cc0*/  IADD3 RZ, P0, R9, R10, RZ ;  /* 0x0000000a09ff7210 */ /* 0x000fe20007f1e0ff */
[----:B------:R-:W-:-:S04]  /*0cd0*/  IMAD.MOV.U32 R12, RZ, RZ, R11 ;  /* 0x000000ffff0c7224 */ /* 0x000fc800078e000b */
[----:B------:R-:W-:-:S08]  /*0ce0*/  IMAD.WIDE.U32.X R8, R15, R21, R12, P0 ;  /* 0x000000150f087225 */ /* 0x000fd000000e040c */
.L_x_10:
[----:B------:R-:W0:Y:S01]  /*0cf0*/  LDC.64 R20, c[0x0][0x640] ;  /* 0x00019000ff147b82 */ /* 0x000e220000000a00 */
[--C-:B------:R-:W-:Y:S01]  /*0d00*/  SHF.R.U64 R28, R8, R0, R9.reuse ;  /* 0x00000000081c7219 */ /* 0x100fe20000001209 */
[----:B------:R-:W-:Y:S01]  /*0d10*/  IMAD R30, R7, R24, R4 ;  /* 0x00000018071e7224 */ /* 0x000fe200078e0204 */
[----:B------:R-:W-:Y:S01]  /*0d20*/  SHF.R.U32.HI R0, RZ, R0, R9 ;  /* 0x00000000ff007219 */ /* 0x000fe20000011609 */
[----:B------:R-:W-:Y:S01]  /*0d30*/  IMAD.MOV.U32 R25, RZ, RZ, 0x1 ;  /* 0x00000001ff197424 */ /* 0x000fe200078e00ff */
[----:B------:R-:W-:-:S03]  /*0d40*/  IADD3 R5, P0, RZ, -R28, RZ ;  /* 0x8000001cff057210 */ /* 0x000fc60007f1e0ff */
[----:B------:R-:W1:Y:S02]  /*0d50*/  LDC R6, c[0x0][0x618] ;  /* 0x00018600ff067b82 */ /* 0x000e640000000800 */
[----:B------:R-:W-:-:S04]  /*0d60*/  IMAD.X R9, RZ, RZ, ~R0, P0 ;  /* 0x000000ffff097224 */ /* 0x000fc800000e0e00 */
[-C--:B------:R-:W-:Y:S02]  /*0d70*/  IMAD R0, R9, R26.reuse, RZ ;  /* 0x0000001a09007224 */ /* 0x080fe400078e02ff */
[----:B------:R-:W2:Y:S01]  /*0d80*/  LDC R11, c[0x0][0x608] ;  /* 0x00018200ff0b7b82 */ /* 0x000ea20000000800 */
[----:B------:R-:W-:-:S04]  /*0d90*/  IMAD.WIDE.U32 R8, R5, R26, R16 ;  /* 0x0000001a05087225 */ /* 0x000fc800078e0010 */
[----:B------:R-:W-:-:S03]  /*0da0*/  IMAD R5, R5, R27, R0 ;  /* 0x0000001b05057224 */ /* 0x000fc600078e0200 */
[----:B------:R-:W3:Y:S01]  /*0db0*/  LDC R12, c[0x0][0x658] ;  /* 0x00019600ff0c7b82 */ /* 0x000ee20000000800 */
[----:B0-----:R-:W-:Y:S01]  /*0dc0*/  ISETP.NE.U32.AND P0, PT, R20, RZ, PT ;  /* 0x000000ff1400720c */ /* 0x001fe20003f05070 */
[----:B------:R-:W-:Y:S02]  /*0dd0*/  IMAD.IADD R5, R9, 0x1, R5 ;  /* 0x0000000109057824 */ /* 0x000fe400078e0205 */
[----:B------:R-:W-:Y:S01]  /*0de0*/  IMAD.MOV.U32 R9, RZ, RZ, -0x1 ;  /* 0xffffffffff097424 */ /* 0x000fe200078e00ff */
[----:B------:R-:W-:-:S03]  /*0df0*/  ISETP.NE.AND.EX P0, PT, R21, RZ, PT, P0 ;  /* 0x000000ff1500720c */ /* 0x000fc60003f05300 */
[----:B------:R-:W0:Y:S01]  /*0e00*/  LDC R15, c[0x0][0x600] ;  /* 0x00018000ff0f7b82 */ /* 0x000e220000000800 */
[-CC-:B-1----:R-:W-:Y:S02]  /*0e10*/  SHF.R.U64 R13, R8, R6.reuse, R5.reuse ;  /* 0x00000006080d7219 */ /* 0x182fe40000001205 */
[----:B------:R-:W-:-:S05]  /*0e20*/  SHF.R.U32.HI R0, RZ, R6, R5 ;  /* 0x00000006ff007219 */ /* 0x000fca0000011605 */
[----:B------:R-:W1:Y:S01]  /*0e30*/  LDC R14, c[0x0][0x648] ;  /* 0x00019200ff0e7b82 */ /* 0x000e620000000800 */
[-CC-:B--2---:R-:W-:Y:S02]  /*0e40*/  SHF.R.U64 R27, R13, R11.reuse, R0.reuse ;  /* 0x0000000b0d1b7219 */ /* 0x184fe40000001200 */
[----:B------:R-:W-:-:S05]  /*0e50*/  SHF.R.U32.HI R5, RZ, R11, R0 ;  /* 0x0000000bff057219 */ /* 0x000fca0000011600 */
[----:B------:R-:W2:Y:S01]  /*0e60*/  LDC R22, c[0x0][0x638] ;  /* 0x00018e00ff167b82 */ /* 0x000ea20000000800 */
[-CC-:B---3--:R-:W-:Y:S02]  /*0e70*/  SHF.R.U64 R24, R27, R12.reuse, R5.reuse ;  /* 0x0000000c1b187219 */ /* 0x188fe40000001205 */
[-C--:B------:R-:W-:Y:S02]  /*0e80*/  SHF.L.U32 R0, R9, R12.reuse, RZ ;  /* 0x0000000c09007219 */ /* 0x080fe400000006ff */
[----:B------:R-:W-:Y:S01]  /*0e90*/  SHF.R.U32.HI R5, RZ, R12, R5 ;  /* 0x0000000cff057219 */ /* 0x000fe20000011605 */
[----:B------:R-:W-:Y:S01]  /*0ea0*/  IMAD.MOV.U32 R4, RZ, RZ, R24 ;  /* 0x000000ffff047224 */ /* 0x000fe200078e0018 */
[----:B------:R-:W-:Y:S01]  /*0eb0*/  LOP3.LUT R10, RZ, R0, RZ, 0x33, !PT ;  /* 0x00000000ff0a7212 */ /* 0x000fe200078e33ff */
[----:B------:R-:W3:Y:S01]  /*0ec0*/  LDC R26, c[0x0][0x610] ;  /* 0x00018400ff1a7b82 */ /* 0x000ee20000000800 */
[----:B------:R-:W-:Y:S05]  /*0ed0*/  @!P0 BRA `(.L_x_11) ;  /* 0x0000000000288947 */ /* 0x000fea0003800000 */
[----:B------:R-:W4:Y:S02]  /*0ee0*/  LDC R9, c[0x0][0x64c] ;  /* 0x00019300ff097b82 */ /* 0x000f240000000800 */
[----:B----4-:R-:W-:-:S05]  /*0ef0*/  IADD3 R9, P0, R24, R9, RZ ;  /* 0x0000000918097210 */ /* 0x010fca0007f1e0ff */
        /* <DEDUP_REMOVED lines=8> */
.L_x_11:
[----:B-1----:R-:W-:Y:S01]  /*0f80*/  SHF.R.U64 R4, R4, R14, R5 ;  /* 0x0000000e04047219 */ /* 0x002fe20000001205 */
[----:B0-----:R-:W-:Y:S01]  /*0f90*/  VIADD R6, R15, 0xffffffff ;  /* 0xffffffff0f067836 */ /* 0x001fe20000000000 */
[----:B------:R-:W-:Y:S02]  /*0fa0*/  SHF.L.U32 R0, R25, R12, RZ ;  /* 0x0000000c19007219 */ /* 0x000fe400000006ff */
[----:B------:R-:W-:Y:S01]  /*0fb0*/  LOP3.LUT R5, R27, R10, RZ, 0xc0, !PT ;  /* 0x0000000a1b057212 */ /* 0x000fe200078ec0ff */
[----:B------:R-:W-:Y:S01]  /*0fc0*/  IMAD.MOV R7, RZ, RZ, -R4 ;  /* 0x000000ffff077224 */ /* 0x000fe200078e0a04 */
[----:B------:R-:W-:Y:S02]  /*0fd0*/  SEL R3, R3, R30, !P1 ;  /* 0x0000001e03037207 */ /* 0x000fe40004800000 */
[----:B------:R-:W-:Y:S01]  /*0fe0*/  LOP3.LUT R6, R13, R6, RZ, 0xc0, !PT ;  /* 0x000000060d067212 */ /* 0x000fe200078ec0ff */
[----:B------:R-:W-:Y:S02]  /*0ff0*/  IMAD R4, R0, R4, R5 ;  /* 0x0000000400047224 */ /* 0x000fe400078e0205 */
[----:B--2---:R-:W-:-:S02]  /*1000*/  IMAD R0, R7, R22, R24 ;  /* 0x0000001607007224 */ /* 0x004fc400078e0218 */
[----:B---3--:R-:W-:Y:S02]  /*1010*/  IMAD R3, R4, R26, R3 ;  /* 0x0000001a04037224 */ /* 0x008fe400078e0203 */
[----:B------:R-:W-:Y:S02]  /*1020*/  IMAD R154, R0, R15, R6 ;  /* 0x0000000f009a7224 */ /* 0x000fe400078e0206 */
[----:B------:R-:W-:Y:S02]  /*1030*/  IMAD.MOV.U32 R4, RZ, RZ, 0x1 ;  /* 0x00000001ff047424 */ /* 0x000fe400078e00ff */
[----:B------:R-:W-:Y:S01]  /*1040*/  IMAD.MOV.U32 R22, RZ, RZ, R28 ;  /* 0x000000ffff167224 */ /* 0x000fe200078e001c */
[----:B------:R-:W-:Y:S02]  /*1050*/  SEL R153, R154, R3, !P1 ;  /* 0x000000039a997207 */ /* 0x000fe40004800000 */
[----:B------:R-:W-:Y:S02]  /*1060*/  PRMT R0, R4, 0x7610, R0 ;  /* 0x0000761004007816 */ /* 0x000fe40000000000 */
[----:B------:R-:W-:-:S07]  /*1070*/  SEL R154, R3, R154, !P1 ;  /* 0x0000009a039a7207 */ /* 0x000fce0004800000 */
.L_x_9:
[----:B------:R-:W-:-:S08]  /*1080*/  NOP ;  /* 0x0000000000007918 */ /* 0x000fd00000000000 */
[----:B------:R-:W0:Y:S02]  /*1090*/  USETMAXREG.TRY_ALLOC.CTAPOOL UP0, 0xe8 ;  /* 0x000000e8000079c8 */ /* 0x000e240008000600 */
[----:B0-----:R-:W-:-:S13]  /*10a0*/  PLOP3.LUT P0, PT, PT, PT, UP0, 0x80, 0x0 ;  /* 0x000000000000781c */ /* 0x001fda0003f0f008 */
[----:B------:R-:W-:Y:S05]  /*10b0*/  @!P0 BRA `(.L_x_9) ;  /* 0xfffffffc00f08947 */ /* 0x000fea000383ffff */
[----:B------:R-:W-:Y:S01]  /*10c0*/  ULDC.64 UR4, c[0x0][0x598] ;  /* 0x0001660000047ab9 */ /* 0x000fe20000000a00 */
[----:B------:R-:W-:Y:S01]  /*10d0*/  ULDC.64 UR36, c[0x0][0x208] ;  /* 0x0000820000247ab9 */ /* 0x000fe20000000a00 */
[----:B------:R-:W-:-:S04]  /*10e0*/  ISETP.NE.U32.AND P0, PT, RZ, UR4, PT ;  /* 0x00000004ff007c0c */ /* 0x000fc8000bf05070 */
[----:B------:R-:W-:-:S13]  /*10f0*/  ISETP.NE.AND.EX P0, PT, RZ, UR5, PT, P0 ;  /* 0x00000005ff007c0c */ /* 0x000fda000bf05300 */
[----:B------:R-:W-:Y:S05]  /*1100*/  @!P0 BRA `(.L_x_12) ;  /* 0x00000000001c8947 */ /* 0x000fea0003800000 */
[----:B------:R-:W0:Y:S02]  /*1110*/  LDC.64 R4, c[0x0][0x598] ;  /* 0x00016600ff047b82 */ /* 0x000e240000000a00 */
[----:B0-----:R-:W2:Y:S02]  /*1120*/  LDG.E.64 R4, desc[UR36][R4.64] ;  /* 0x0000002404047981 */ /* 0x001ea4000c1e1b00 */
[----:B--2---:R-:W-:-:S04]  /*1130*/  ISETP.NE.U32.AND P0, PT, R4, RZ, PT ;  /* 0x000000ff0400720c */ /* 0x004fc80003f05070 */
[----:B------:R-:W-:-:S13]  /*1140*/  ISETP.NE.AND.EX P0, PT, R5, RZ, PT, P0 ;  /* 0x000000ff0500720c */ /* 0x000fda0003f05300 */
[----:B------:R-:W-:Y:S05]  /*1150*/  @!P0 BRA `(.L_x_12) ;  /* 0x0000000000088947 */ /* 0x000fea0003800000 */
[----:B------:R0:W5:Y:S01]  /*1160*/  LD.E R155, desc[UR36][R4.64] ;  /* 0x00000024049b7980 */ /* 0x000162000c101900 */
[----:B------:R-:W-:Y:S05]  /*1170*/  BRA `(.L_x_13) ;  /* 0x0000000000247947 */ /* 0x000fea0003800000 */
.L_x_12:
[----:B------:R-:W-:Y:S02]  /*1180*/  ULDC.64 UR4, c[0x0][0x588] ;  /* 0x0001620000047ab9 */ /* 0x000fe40000000a00 */
[----:B------:R-:W-:-:S04]  /*1190*/  ISETP.NE.U32.AND P0, PT, RZ, UR4, PT ;  /* 0x00000004ff007c0c */ /* 0x000fc8000bf05070 */
[----:B------:R-:W-:-:S13]  /*11a0*/  ISETP.NE.AND.EX P0, PT, RZ, UR5, PT, P0 ;  /* 0x00000005ff007c0c */ /* 0x000fda000bf05300 */
[----:B------:R-:W-:Y:S05]  /*11b0*/  @!P0 BRA `(.L_x_14) ;  /* 0x00000000000c8947 */ /* 0x000fea0003800000 */
[----:B------:R-:W0:Y:S02]  /*11c0*/  LDC.64 R4, c[0x0][0x588] ;  /* 0x00016200ff047b82 */ /* 0x000e240000000a00 */
[----:B0-----:R1:W5:Y:S01]  /*11d0*/  LDG.E R155, desc[UR36][R4.64] ;  /* 0x00000024049b7981 */ /* 0x001362000c1e1900 */
[----:B------:R-:W-:Y:S05]  /*11e0*/  BRA `(.L_x_13) ;  /* 0x0000000000087947 */ /* 0x000fea0003800000 */
.L_x_14:
[----:B------:R-:W-:Y:S02]  /*11f0*/  ULDC UR4, c[0x0][0x580] ;  /* 0x0001600000047ab9 */ /* 0x000fe40000000800 */
[----:B------:R-:W-:-:S07]  /*1200*/  IMAD.U32 R155, RZ, RZ, UR4 ;  /* 0x00000004ff9b7e24 */ /* 0x000fce000f8e00ff */
.L_x_13:
[----:B------:R-:W-:Y:S02]  /*1210*/  ULDC.64 UR4, c[0x0][0x5a0] ;  /* 0x0001680000047ab9 */ /* 0x000fe40000000a00 */
[----:B------:R-:W-:-:S04]  /*1220*/  ISETP.NE.U32.AND P0, PT, RZ, UR4, PT ;  /* 0x00000004ff007c0c */ /* 0x000fc8000bf05070 */
[----:B------:R-:W-:-:S13]  /*1230*/  ISETP.NE.AND.EX P0, PT, RZ, UR5, PT, P0 ;  /* 0x00000005ff007c0c */ /* 0x000fda000bf05300 */
[----:B------:R-:W-:Y:S05]  /*1240*/  @!P0 BRA `(.L_x_15) ;  /* 0x00000000001c8947 */ /* 0x000fea0003800000 */
[----:B01----:R-:W0:Y:S02]  /*1250*/  LDC.64 R4, c[0x0][0x5a0] ;  /* 0x00016800ff047b82 */ /* 0x003e240000000a00 */
[----:B0-----:R-:W2:Y:S02]  /*1260*/  LDG.E.64 R4, desc[UR36][R4.64] ;  /* 0x0000002404047981 */ /* 0x001ea4000c1e1b00 */
[----:B--2---:R-:W-:-:S04]  /*1270*/  ISETP.NE.U32.AND P0, PT, R4, RZ, PT ;  /* 0x000000ff0400720c */ /* 0x004fc80003f05070 */
[----:B------:R-:W-:-:S13]  /*1280*/  ISETP.NE.AND.EX P0, PT, R5, RZ, PT, P0 ;  /* 0x000000ff0500720c */ /* 0x000fda0003f05300 */
[----:B------:R-:W-:Y:S05]  /*1290*/  @!P0 BRA `(.L_x_15) ;  /* 0x0000000000088947 */ /* 0x000fea0003800000 */
[----:B------:R0:W5:Y:S01]  /*12a0*/  LD.E R156, desc[UR36][R4.64] ;  /* 0x00000024049c7980 */ /* 0x000162000c101900 */
[----:B------:R-:W-:Y:S05]  /*12b0*/  BRA `(.L_x_16) ;  /* 0x0000000000247947 */ /* 0x000fea0003800000 */
.L_x_15:
[----:B------:R-:W-:Y:S02]  /*12c0*/  ULDC.64 UR4, c[0x0][0x590] ;  /* 0x0001640000047ab9 */ /* 0x000fe40000000a00 */
[----:B------:R-:W-:-:S04]  /*12d0*/  ISETP.NE.U32.AND P0, PT, RZ, UR4, PT ;  /* 0x00000004ff007c0c */ /* 0x000fc8000bf05070 */
[----:B------:R-:W-:-:S13]  /*12e0*/  ISETP.NE.AND.EX P0, PT, RZ, UR5, PT, P0 ;  /* 0x00000005ff007c0c */ /* 0x000fda000bf05300 */
[----:B------:R-:W-:Y:S05]  /*12f0*/  @!P0 BRA `(.L_x_17) ;  /* 0x00000000000c8947 */ /* 0x000fea0003800000 */
[----:B------:R-:W2:Y:S02]  /*1300*/  LDC.64 R156, c[0x0][0x590] ;  /* 0x00016400ff9c7b82 */ /* 0x000ea40000000a00 */
[----:B--2---:R2:W5:Y:S01]  /*1310*/  LDG.E R156, desc[UR36][R156.64] ;  /* 0x000000249c9c7981 */ /* 0x004562000c1e1900 */
[----:B------:R-:W-:Y:S05]  /*1320*/  BRA `(.L_x_16) ;  /* 0x0000000000087947 */ /* 0x000fea0003800000 */
.L_x_17:
[----:B------:R-:W-:Y:S02]  /*1330*/  ULDC UR4, c[0x0][0x584] ;  /* 0x0001610000047ab9 */ /* 0x000fe40000000800 */
[----:B------:R-:W-:-:S07]  /*1340*/  IMAD.U32 R156, RZ, RZ, UR4 ;  /* 0x00000004ff9c7e24 */ /* 0x000fce000f8e00ff */
.L_x_16:
[----:B------:R-:W-:-:S13]  /*1350*/  LOP3.LUT P0, RZ, R0, 0xff, RZ, 0xc0, !PT ;  /* 0x000000ff00ff7812 */ /* 0x000fda000780c0ff */
[----:B------:R-:W-:Y:S05]  /*1360*/  @!P0 EXIT ;  /* 0x000000000000894d */ /* 0x000fea0003800000 */
[----:B------:R-:W-:Y:S01]  /*1370*/  ULDC UR4, c[0x0][0x28c] ;  /* 0x0000a30000047ab9 */ /* 0x000fe20000000800 */
[----:B------:R-:W-:Y:S01]  /*1380*/  UMOV UR38, URZ ;  /* 0x0000003f00267c82 */ /* 0x000fe20008000000 */
[----:B------:R-:W-:Y:S01]  /*1390*/  UIADD3 UR4, UR4, 0x1f, URZ ;  /* 0x0000001f04047890 */ /* 0x000fe2000fffe03f */
[----:B------:R-:W-:-:S03]  /*13a0*/  UMOV UR39, URZ ;  /* 0x0000003f00277c82 */ /* 0x000fc60008000000 */
[----:B------:R-:W-:-:S04]  /*13b0*/  USHF.R.S32.HI UR5, URZ, 0x1f, UR4 ;  /* 0x0000001f3f057899 */ /* 0x000fc80008011404 */
[----:B------:R-:W-:-:S04]  /*13c0*/  ULEA.HI UR5, UR5, UR4, URZ, 0x5 ;  /* 0x0000000405057291 */ /* 0x000fc8000f8f283f */
[----:B------:R-:W-:-:S12]  /*13d0*/  USHF.R.S32.HI UR40, URZ, 0x5, UR5 ;  /* 0x000000053f287899 */ /* 0x000fd80008011405 */
.L_x_297:
[----:B------:R-:W-:Y:S01]  /*13e0*/  LOP3.LUT R0, R18, 0x80, RZ, 0xc0, !PT ;  /* 0x0000008012007812 */ /* 0x000fe200078ec0ff */
[----:B---3--:R-:W3:Y:S01]  /*13f0*/  S2UR UR7, SR_CgaCtaId ;  /* 0x00000000000779c3 */ /* 0x008ee20000008800 */
[----:B------:R-:W-:Y:S02]  /*1400*/  UMOV UR6, 0x400 ;  /* 0x0000040000067882 */ /* 0x000fe40000000000 */
[----:B------:R-:W-:-:S06]  /*1410*/  SHF.R.U32.HI R0, RZ, 0x7, R0 ;  /* 0x00000007ff007819 */ /* 0x000fcc0000011600 */
[----:B----4-:R-:W4:Y:S01]  /*1420*/  SHFL.IDX PT, R0, R0, RZ, 0x1f ;  /* 0x00001fff00007589 */ /* 0x010f2200000e0000 */
[----:B---3--:R-:W-:Y:S01]  /*1430*/  ULEA UR6, UR7, UR6, 0x18 ;  /* 0x0000000607067291 */ /* 0x008fe2000f8ec03f */
[----:B----4-:R-:W-:-:S13]  /*1440*/  R2UR UR4, R0 ;  /* 0x00000000000472ca */ /* 0x010fda00000e0000 */
[----:B------:R-:W-:-:S04]  /*1450*/  ULEA.HI UR5, UR4, UR4, URZ, 0x1 ;  /* 0x0000000404057291 */ /* 0x000fc8000f8f083f */
[----:B------:R-:W-:-:S04]  /*1460*/  ULOP3.LUT UR5, UR5, 0x1ffffe, URZ, 0xc0, !UPT ;  /* 0x001ffffe05057892 */ /* 0x000fc8000f8ec03f */
[----:B------:R-:W-:-:S03]  /*1470*/  UIADD3 UR5, UR4, -UR5, URZ ;  /* 0x8000000504057290 */ /* 0x000fc6000fffe03f */
[----:B------:R-:W-:Y:S01]  /*1480*/  ULDC UR4, c[0x0][0x28c] ;  /* 0x0000a30000047ab9 */ /* 0x000fe20000000800 */
[----:B------:R-:W-:Y:S01]  /*1490*/  ULEA UR5, UR5, UR6, 0xb ;  /* 0x0000000605057291 */ /* 0x000fe2000f8e583f */
[----:B------:R-:W-:-:S03]  /*14a0*/  ISETP.LT.AND P0, PT, RZ, UR4, PT ;  /* 0x00000004ff007c0c */ /* 0x000fc6000bf01270 */
[----:B------:R-:W-:-:S04]  /*14b0*/  UIADD3 UR5, UR5, 0x200, URZ ;  /* 0x0000020005057890 */ /* 0x000fc8000fffe03f */
[----:B------:R-:W-:-:S04]  /*14c0*/  USHF.R.U32.HI UR5, URZ, 0x4, UR5 ;  /* 0x000000043f057899 */ /* 0x000fc80008011605 */
[----:B------:R-:W-:Y:S02]  /*14d0*/  ULOP3.LUT UR41, UR5, 0x3fff, URZ, 0xc0, !UPT ;  /* 0x00003fff05297892 */ /* 0x000fe4000f8ec03f */
[----:B------:R-:W-:Y:S10]  /*14e0*/  @P0 BRA `(.L_x_18) ;  /* 0x0000000000400947 */ /* 0x000ff40003800000 */
[----:B------:R-:W-:Y:S01]  /*14f0*/  MOV R0, 0x0 ;  /* 0x0000000000007802 */ /* 0x000fe20000000f00 */
[----:B------:R-:W-:Y:S01]  /*1500*/  ULDC.64 UR4, c[0x4][0x68] ;  /* 0x01001a0000047ab9 */ /* 0x000fe20000000a00 */
[----:B------:R-:W-:Y:S01]  /*1510*/  ULDC.64 UR6, c[0x4][0x8] ;  /* 0x0100020000067ab9 */ /* 0x000fe20000000a00 */
[----:B01----:R-:W-:Y:S01]  /*1520*/  IMAD.U32 R4, RZ, RZ, UR4 ;  /* 0x00000004ff047e24 */ /* 0x003fe2000f8e00ff */
[----:B------:R0:W1:Y:S01]  /*1530*/  LDC.64 R14, c[0x4][R0] ;  /* 0x01000000000e7b82 */ /* 0x0000620000000a00 */
[----:B------:R-:W-:Y:S01]  /*1540*/  IMAD.U32 R5, RZ, RZ, UR5 ;  /* 0x00000005ff057e24 */ /* 0x000fe2000f8e00ff */
[----:B------:R-:W-:Y:S01]  /*1550*/  ULDC.64 UR4, c[0x4][0x70] ;  /* 0x01001c0000047ab9 */ /* 0x000fe20000000a00 */
[----:B------:R-:W-:Y:S02]  /*1560*/  IMAD.U32 R10, RZ, RZ, UR6 ;  /* 0x00000006ff0a7e24 */ /* 0x000fe4000f8e00ff */
[----:B------:R-:W-:Y:S02]  /*1570*/  IMAD.U32 R6, RZ, RZ, UR4 ;  /* 0x00000004ff067e24 */ /* 0x000fe4000f8e00ff */
[----:B------:R-:W-:-:S02]  /*1580*/  IMAD.U32 R7, RZ, RZ, UR5 ;  /* 0x00000005ff077e24 */ /* 0x000fc4000f8e00ff */
[----:B------:R-:W-:Y:S02]  /*1590*/  IMAD.U32 R11, RZ, RZ, UR7 ;  /* 0x00000007ff0b7e24 */ /* 0x000fe4000f8e00ff */
[----:B------:R-:W-:Y:S02]  /*15a0*/  IMAD.MOV.U32 R8, RZ, RZ, 0x1e1 ;  /* 0x000001e1ff087424 */ /* 0x000fe400078e00ff */
[----:B------:R-:W-:Y:S02]  /*15b0*/  IMAD.MOV.U32 R12, RZ, RZ, 0x1 ;  /* 0x00000001ff0c7424 */ /* 0x000fe400078e00ff */
[----:B0-----:R-:W-:-:S07]  /*15c0*/  IMAD.MOV.U32 R13, RZ, RZ, RZ ;  /* 0x000000ffff0d7224 */ /* 0x001fce00078e00ff */
[----:B------:R-:W-:-:S07]  /*15d0*/  LEPC R20, `(.L_x_18) ;  /* 0x000000001014794e */ /* 0x000fce0000000000 */
[----:B-12--5:R-:W-:Y:S05]  /*15e0*/  CALL.ABS.NOINC R14 ;  /* 0x000000000e007343 */ /* 0x026fea0003c00000 */
.L_x_18:
[----:B------:R-:W-:-:S04]  /*15f0*/  LOP3.LUT R0, R19, 0x1, RZ, 0xfc, !PT ;  /* 0x0000000113007812 */ /* 0x000fc800078efcff */
[----:B------:R-:W-:-:S13]  /*1600*/  ISETP.NE.AND P0, PT, R0, 0x3, PT ;  /* 0x000000030000780c */ /* 0x000fda0003f05270 */
[----:B------:R-:W-:Y:S05]  /*1610*/  @!P0 BRA `(.L_x_19) ;  /* 0x0000000000048947 */ /* 0x000fea0003800000 */
[----:B------:R-:W-:Y:S01]  /*1620*/  BPT.TRAP 0x1 ;  /* 0x000000040000795c */ /* 0x000fe20000300000 */
.L_x_19:
[----:B------:R-:W3:Y:S01]  /*1630*/  S2UR UR5, SR_CgaCtaId ;  /* 0x00000000000579c3 */ /* 0x000ee20000008800 */
[----:B------:R-:W-:Y:S01]  /*1640*/  UMOV UR4, 0x400 ;  /* 0x0000040000047882 */ /* 0x000fe20000000000 */
[----:B------:R-:W-:Y:S02]  /*1650*/  IMAD.U32 R0, RZ, RZ, UR38 ;  /* 0x00000026ff007e24 */ /* 0x000fe4000f8e00ff */
[----:B------:R-:W-:-:S03]  /*1660*/  IMAD.U32 R3, RZ, RZ, UR39 ;  /* 0x00000027ff037e24 */ /* 0x000fc6000f8e00ff */
[----:B------:R-:W-:Y:S01]  /*1670*/  SHF.L.U32 R0, R0, 0x1f, RZ ;  /* 0x0000001f00007819 */ /* 0x000fe200000006ff */
[----:B---3--:R-:W-:-:S06]  /*1680*/  ULEA UR4, UR5, UR4, 0x18 ;  /* 0x0000000405047291 */ /* 0x008fcc000f8ec03f */
[----:B------:R-:W-:-:S04]  /*1690*/  IMAD.U32 R6, RZ, RZ, UR4 ;  /* 0x00000004ff067e24 */ /* 0x000fc8000f8e00ff */
[----:B------:R-:W-:-:S04]  /*16a0*/  IMAD R3, R3, 0x8, R6 ;  /* 0x0000000803037824 */ /* 0x000fc800078e0206 */
[----:B------:R3:W4:Y:S01]  /*16b0*/  SYNCS.PHASECHK.TRANS64.TRYWAIT P1, [R3+URZ], R0 ;  /* 0x00000000030075a7 */ /* 0x000722000802017f */
[----:B------:R-:W-:Y:S05]  /*16c0*/  @!P0 BRA `(.L_x_20) ;  /* 0x0000000000048947 */ /* 0x000fea0003800000 */
[----:B------:R-:W-:Y:S01]  /*16d0*/  BPT.TRAP 0x1 ;  /* 0x000000040000795c */ /* 0x000fe20000300000 */
.L_x_20:
[----:B----4-:R-:W-:Y:S05]  /*16e0*/  @P1 BRA `(.L_x_21) ;  /* 0x0000000000081947 */ /* 0x010fea0003800000 */
[----:B------:R-:W4:Y:S02]  /*16f0*/  SYNCS.PHASECHK.TRANS64.TRYWAIT P1, [R3+URZ], R0 ;  /* 0x00000000030075a7 */ /* 0x000f24000802017f */
[----:B----4-:R-:W-:Y:S05]  /*1700*/  @!P1 BRA `(.L_x_22) ;  /* 0x0000008c00d49947 */ /* 0x010fea0003800000 */
.L_x_21:
[----:B------:R-:W-:-:S04]  /*1710*/  UISETP.LT.AND UP0, UPT, UR40, 0x1, UPT ;  /* 0x000000012800788c */ /* 0x000fc8000bf01270 */
[----:B------:R-:W-:-:S06]  /*1720*/  USEL UR4, UR40, 0x1, UP0 ;  /* 0x0000000128047887 */ /* 0x000fcc0008000000 */
[----:B---34-:R-:W-:Y:S01]  /*1730*/  IMAD.U32 R0, RZ, RZ, UR4 ;  /* 0x00000004ff007e24 */ /* 0x018fe2000f8e00ff */
[----:B------:R-:W-:Y:S05]  /*1740*/  WARPSYNC.ALL ;  /* 0x0000000000007948 */ /* 0x000fea0003800000 */
[----:B------:R-:W-:-:S04]  /*1750*/  IADD3 R0, -R0, UR40, RZ ;  /* 0x0000002800007c10 */ /* 0x000fc8000fffe1ff */
[----:B------:R-:W-:Y:S02]  /*1760*/  ISETP.GE.AND P1, PT, R0, 0x1, PT ;  /* 0x000000010000780c */ /* 0x000fe40003f26270 */
[----:B------:R-:W-:Y:S01]  /*1770*/  R2UR UR4, R6 ;  /* 0x00000000060472ca */ /* 0x000fe200000e0000 */
[----:B------:R-:W-:Y:S01]  /*1780*/  ULOP3.LUT UR41, UR41, 0x10000, URZ, 0xfc, !UPT ;  /* 0x0001000029297892 */ /* 0x000fe2000f8efc3f */
[----:B------:R-:W-:Y:S01]  /*1790*/  WARPGROUP.ARRIVE ;  /* 0x00000000000079c5 */ /* 0x000fe20000000000 */
[----:B------:R-:W-:Y:S01]  /*17a0*/  UMOV UR5, 0xc0000010 ;  /* 0xc000001000057882 */ /* 0x000fe20000000000 */
[----:B------:R-:W-:-:S09]  /*17b0*/  UMOV UR7, 0xc0000010 ;  /* 0xc000001000077882 */ /* 0x000fd20000000000 */
[----:B------:R-:W-:-:S04]  /*17c0*/  UIADD3 UR4, UR4, 0x12200, URZ ;  /* 0x0001220004047890 */ /* 0x000fc8000fffe03f */
[----:B------:R-:W-:-:S04]  /*17d0*/  USHF.R.U32.HI UR4, URZ, 0x4, UR4 ;  /* 0x000000043f047899 */ /* 0x000fc80008011604 */
[----:B------:R-:W-:-:S04]  /*17e0*/  ULOP3.LUT UR4, UR4, 0x3fff, URZ, 0xc0, !UPT ;  /* 0x00003fff04047892 */ /* 0x000fc8000f8ec03f */
[----:B------:R-:W-:Y:S02]  /*17f0*/  ULOP3.LUT UR9, UR4, 0x10000, URZ, 0xfc, !UPT ;  /* 0x0001000004097892 */ /* 0x000fe4000f8efc3f */
[----:B------:R-:W-:Y:S02]  /*1800*/  ULEA UR4, UR39, UR41, 0x8 ;  /* 0x0000002927047291 */ /* 0x000fe4000f8e403f */
[----:B------:R-:W-:-:S09]  /*1810*/  ULEA UR6, UR39, UR9, 0x9 ;  /* 0x0000000927067291 */ /* 0x000fd2000f8e483f */
[----:B------:R-:W-:Y:S03]  /*1820*/  IGMMA.64x256x32.S8.S8 R24, gdesc[UR4], RZ, !UPT, gsb0 ;  /* 0x06600000041879f1 */ /* 0x000fe6000c0410ff */
[----:B------:R-:W-:Y:S02]  /*1830*/  WARPGROUP.DEPBAR.LE gsb0, 0x0 ;  /* 0x00008000000079c5 */ /* 0x000fe40000010000 */
[----:B------:R-:W-:Y:S05]  /*1840*/  @!P1 BRA `(.L_x_23) ;  /* 0x0000000000c89947 */ /* 0x000fea0003800000 */
[----:B------:R-:W-:Y:S02]  /*1850*/  UIADD3 UR4, UR39, 0x1, URZ ;  /* 0x0000000127047890 */ /* 0x000fe4000fffe03f */
[----:B------:R-:W-:Y:S02]  /*1860*/  IMAD.U32 R3, RZ, RZ, UR39 ;  /* 0x00000027ff037e24 */ /* 0x000fe4000f8e00ff */
[----:B------:R-:W-:-:S04]  /*1870*/  UISETP.NE.AND UP0, UPT, UR4, 0x12, UPT ;  /* 0x000000120400788c */ /* 0x000fc8000bf05270 */
[----:B------:R-:W-:Y:S02]  /*1880*/  USEL UR5, URZ, 0x1, UP0 ;  /* 0x000000013f057887 */ /* 0x000fe40008000000 */
[----:B------:R-:W-:Y:S02]  /*1890*/  USEL UR8, UR4, URZ, UP0 ;  /* 0x0000003f04087287 */ /* 0x000fe40008000000 */
[----:B------:R-:W-:-:S06]  /*18a0*/  ULOP3.LUT UR5, UR38, UR5, URZ, 0x3c, !UPT ;  /* 0x0000000526057292 */ /* 0x000fcc000f8e3c3f */
[----:B------:R-:W-:-:S07]  /*18b0*/  IMAD.U32 R7, RZ, RZ, UR5 ;  /* 0x00000005ff077e24 */ /* 0x000fce000f8e00ff */
.L_x_30:
[----:B------:R-:W-:Y:S05]  /*18c0*/  @!P0 BRA `(.L_x_24) ;  /* 0x0000000000048947 */ /* 0x000fea0003800000 */
[----:B------:R-:W-:Y:S01]  /*18d0*/  BPT.TRAP 0x1 ;  /* 0x000000040000795c */ /* 0x000fe20000300000 */
.L_x_24:
[----:B------:R-:W3:Y:S01]  /*18e0*/  S2UR UR5, SR_CgaCtaId ;  /* 0x00000000000579c3 */ /* 0x000ee20000008800 */
[----:B------:R-:W-:Y:S01]  /*18f0*/  UMOV UR4, 0x400 ;  /* 0x0000040000047882 */ /* 0x000fe20000000000 */
[----:B01----:R-:W-:Y:S01]  /*1900*/  IMAD.U32 R5, RZ, RZ, UR8 ;  /* 0x00000008ff057e24 */ /* 0x003fe2000f8e00ff */
[----:B------:R-:W-:Y:S01]  /*1910*/  SHF.L.U32 R4, R7, 0x1f, RZ ;  /* 0x0000001f07047819 */ /* 0x000fe200000006ff */
[----:B---3--:R-:W-:-:S06]  /*1920*/  ULEA UR4, UR5, UR4, 0x18 ;  /* 0x0000000405047291 */ /* 0x008fcc000f8ec03f */
[----:B------:R-:W-:-:S04]  /*1930*/  IMAD.U32 R6, RZ, RZ, UR4 ;  /* 0x00000004ff067e24 */ /* 0x000fc8000f8e00ff */
[----:B------:R-:W-:-:S04]  /*1940*/  IMAD R5, R5, 0x8, R6 ;  /* 0x0000000805057824 */ /* 0x000fc800078e0206 */
[----:B------:R0:W1:Y:S01]  /*1950*/  SYNCS.PHASECHK.TRANS64.TRYWAIT P1, [R5+URZ], R4 ;  /* 0x00000004050075a7 */ /* 0x000062000802017f */
[----:B------:R-:W-:Y:S05]  /*1960*/  @!P0 BRA `(.L_x_25) ;  /* 0x0000000000048947 */ /* 0x000fea0003800000 */
[----:B------:R-:W-:Y:S01]  /*1970*/  BPT.TRAP 0x1 ;  /* 0x000000040000795c */ /* 0x000fe20000300000 */
.L_x_25:
[----:B-1----:R-:W-:Y:S05]  /*1980*/  @P1 BRA `(.L_x_26) ;  /* 0x0000000000081947 */ /* 0x002fea0003800000 */
[----:B------:R-:W1:Y:S02]  /*1990*/  SYNCS.PHASECHK.TRANS64.TRYWAIT P1, [R5+URZ], R4 ;  /* 0x00000004050075a7 */ /* 0x000e64000802017f */
[----:B-1----:R-:W-:Y:S05]  /*19a0*/  @!P1 BRA `(.L_x_27) ;  /* 0x0000008c00409947 */ /* 0x002fea0003800000 */
.L_x_26:
[----:B------:R-:W-:Y:S01]  /*19b0*/  ULEA UR4, UR8, UR41, 0x8 ;  /* 0x0000002908047291 */ /* 0x000fe2000f8e403f */
[----:B------:R-:W-:Y:S01]  /*19c0*/  WARPGROUP.ARRIVE ;  /* 0x00000000000079c5 */ /* 0x000fe20000000000 */
[----:B------:R-:W-:Y:S01]  /*19d0*/  ULEA UR6, UR8, UR9, 0x9 ;  /* 0x0000000908067291 */ /* 0x000fe2000f8e483f */
[----:B------:R-:W-:Y:S01]  /*19e0*/  UMOV UR5, 0xc0000010 ;  /* 0xc000001000057882 */ /* 0x000fe20000000000 */
[----:B------:R-:W-:-:S07]  /*19f0*/  UMOV UR7, 0xc0000010 ;  /* 0xc000001000077882 */ /* 0x000fce0000000000 */
[----:B------:R-:W-:Y:S03]  /*1a00*/  IGMMA.64x256x32.S8.S8 R24, gdesc[UR4], R24, gsb0 ;  /* 0x06600000041879f1 */ /* 0x000fe60008041018 */
[----:B------:R-:W-:Y:S02]  /*1a10*/  WARPGROUP.DEPBAR.LE gsb0, 0x0 ;  /* 0x00008000000079c5 */ /* 0x000fe40000010000 */
[----:B------:R-:W-:Y:S05]  /*1a20*/  @!P0 BRA `(.L_x_28) ;  /* 0x0000000000048947 */ /* 0x000fea0003800000 */
[----:B------:R-:W-:Y:S01]  /*1a30*/  BPT.TRAP 0x1 ;  /* 0x000000040000795c */ /* 0x000fe20000300000 */
.L_x_28:
[----:B------:R-:W-:-:S13]  /*1a40*/  ISETP.NE.AND P1, PT, R23, RZ, PT ;  /* 0x000000ff1700720c */ /* 0x000fda0003f25270 */
[----:B01----:R-:W-:-:S04]  /*1a50*/  @P1 IMAD R4, R3, 0x8, R6 ;  /* 0x0000000803041824 */ /* 0x003fc800078e0206 */
[----:B------:R-:W-:-:S05]  /*1a60*/  @P1 VIADD R5, R4, 0x90 ;  /* 0x0000009004051836 */ /* 0x000fca0000000000 */
[----:B------:R-:W-:-:S04]  /*1a70*/  @P1 PRMT R5, R152, 0x654, R5 ;  /* 0x0000065498051816 */ /* 0x000fc80000000005 */
[----:B------:R0:W-:Y:S01]  /*1a80*/  @P1 SYNCS.ARRIVE.TRANS64.RED.A1T0 RZ, [R5+URZ], RZ ;  /* 0x000000ff05ff19a7 */ /* 0x0001e2000810043f */
[----:B------:R-:W-:-:S13]  /*1a90*/  ISETP.GT.U32.AND P1, PT, R19, 0x1, PT ;  /* 0x000000011300780c */ /* 0x000fda0003f24070 */
[----:B0-----:R-:W-:Y:S05]  /*1aa0*/  @P1 BRA `(.L_x_29) ;  /* 0x0000000000041947 */ /* 0x001fea0003800000 */
[----:B------:R-:W-:Y:S01]  /*1ab0*/  BPT.TRAP 0x1 ;  /* 0x000000040000795c */ /* 0x000fe20000300000 */
.L_x_29:
[----:B------:R-:W-:Y:S01]  /*1ac0*/  UIADD3 UR8, UR8, 0x1, URZ ;  /* 0x0000000108087890 */ /* 0x000fe2000fffe03f */
[C---:B------:R-:W-:Y:S01]  /*1ad0*/  ISETP.GT.AND P2, PT, R0.reuse, 0x1, PT ;  /* 0x000000010000780c */ /* 0x040fe20003f44270 */
[----:B------:R-:W-:Y:S02]  /*1ae0*/  VIADD R3, R3, 0x1 ;  /* 0x0000000103037836 */ /* 0x000fe40000000000 */
[----:B------:R-:W-:Y:S01]  /*1af0*/  UISETP.NE.AND UP0, UPT, UR8, 0x12, UPT ;  /* 0x000000120800788c */ /* 0x000fe2000bf05270 */
[----:B------:R-:W-:Y:S02]  /*1b00*/  VIADD R0, R0, 0xffffffff ;  /* 0xffffffff00007836 */ /* 0x000fe40000000000 */
[C---:B------:R-:W-:Y:S01]  /*1b10*/  ISETP.NE.AND P1, PT, R3.reuse, 0x12, PT ;  /* 0x000000120300780c */ /* 0x040fe20003f25270 */
[----:B------:R-:W-:Y:S02]  /*1b20*/  USEL UR4, URZ, 0x1, UP0 ;  /* 0x000000013f047887 */ /* 0x000fe40008000000 */
[----:B------:R-:W-:Y:S01]  /*1b30*/  USEL UR8, UR8, URZ, UP0 ;  /* 0x0000003f08087287 */ /* 0x000fe20008000000 */
[----:B------:R-:W-:-:S03]  /*1b40*/  SEL R3, R3, RZ, P1 ;  /* 0x000000ff03037207 */ /* 0x000fc60000800000 */
[----:B------:R-:W-:Y:S01]  /*1b50*/  LOP3.LUT R7, R7, UR4, RZ, 0x3c, !PT ;  /* 0x0000000407077c12 */ /* 0x000fe2000f8e3cff */
[----:B------:R-:W-:Y:S07]  /*1b60*/  @P2 BRA `(.L_x_30) ;  /* 0xfffffffc00542947 */ /* 0x000fee000383ffff */
.L_x_23:
[----:B------:R-:W3:Y:S02]  /*1b70*/  LDC R0, c[0x0][0x28c] ;  /* 0x0000a300ff007b82 */ /* 0x000ee40000000800 */
[----:B---3--:R-:W-:-:S13]  /*1b80*/  ISETP.GE.AND P1, PT, R0, 0x1, PT ;  /* 0x000000010000780c */ /* 0x008fda0003f26270 */
[----:B------:R-:W-:Y:S05]  /*1b90*/  @!P1 BRA `(.L_x_31) ;  /* 0x0000000000509947 */ /* 0x000fea0003800000 */
[----:B------:R-:W-:Y:S05]  /*1ba0*/  @!P0 BRA `(.L_x_32) ;  /* 0x0000000000048947 */ /* 0x000fea0003800000 */
[----:B------:R-:W-:Y:S01]  /*1bb0*/  BPT.TRAP 0x1 ;  /* 0x000000040000795c */ /* 0x000fe20000300000 */
.L_x_32:
[----:B------:R-:W-:Y:S01]  /*1bc0*/  ISETP.NE.AND P0, PT, R23, RZ, PT ;  /* 0x000000ff1700720c */ /* 0x000fe20003f05270 */
[----:B------:R-:W-:Y:S01]  /*1bd0*/  BSSY B0, `(.L_x_33) ;  /* 0x000000e000007945 */ /* 0x000fe20003800000 */
[----:B------:R-:W-:-:S11]  /*1be0*/  ISETP.GT.U32.AND P1, PT, R19, 0x1, PT ;  /* 0x000000011300780c */ /* 0x000fd60003f24070 */
[----:B------:R-:W-:Y:S05]  /*1bf0*/  @!P0 BRA `(.L_x_34) ;  /* 0x00000000002c8947 */ /* 0x000fea0003800000 */
[----:B------:R-:W-:-:S04]  /*1c00*/  UISETP.LT.AND UP0, UPT, UR40, 0x1, UPT ;  /* 0x000000012800788c */ /* 0x000fc8000bf01270 */
[----:B------:R-:W-:-:S04]  /*1c10*/  USEL UR6, UR40, 0x1, UP0 ;  /* 0x0000000128067887 */ /* 0x000fc80008000000 */
[----:B------:R-:W-:-:S04]  /*1c20*/  UIADD3 UR6, UR39, UR40, -UR6 ;  /* 0x0000002827067290 */ /* 0x000fc8000fffe806 */
[----:B------:R-:W-:-:S04]  /*1c30*/  UIMAD.WIDE.U32 UR4, UR6, 0x38e38e39, URZ ;  /* 0x38e38e39060478a5 */ /* 0x000fc8000f8e003f */
[----:B------:R-:W-:-:S04]  /*1c40*/  USHF.R.U32.HI UR4, URZ, 0x2, UR5 ;  /* 0x000000023f047899 */ /* 0x000fc80008011605 */
[----:B------:R-:W-:-:S06]  /*1c50*/  UIMAD UR6, UR4, -0x12, UR6 ;  /* 0xffffffee040678a4 */ /* 0x000fcc000f8e0206 */
[----:B------:R-:W-:-:S04]  /*1c60*/  IMAD.U32 R3, RZ, RZ, UR6 ;  /* 0x00000006ff037e24 */ /* 0x000fc8000f8e00ff */
[----:B------:R-:W-:-:S04]  /*1c70*/  IMAD R0, R3, 0x8, R6 ;  /* 0x0000000803007824 */ /* 0x000fc800078e0206 */
[----:B------:R-:W-:-:S05]  /*1c80*/  VIADD R3, R0, 0x90 ;  /* 0x0000009000037836 */ /* 0x000fca0000000000 */
[----:B------:R-:W-:-:S04]  /*1c90*/  PRMT R3, R152, 0x654, R3 ;  /* 0x0000065498037816 */ /* 0x000fc80000000003 */
[----:B------:R3:W-:Y:S03]  /*1ca0*/  SYNCS.ARRIVE.TRANS64.RED.A1T0 RZ, [R3+URZ], RZ ;  /* 0x000000ff03ff79a7 */ /* 0x0007e6000810043f */
.L_x_34:
[----:B------:R-:W-:Y:S05]  /*1cb0*/  BSYNC B0 ;  /* 0x0000000000007941 */ /* 0x000fea0003800000 */
.L_x_33:
[----:B------:R-:W-:Y:S05]  /*1cc0*/  @P1 BRA `(.L_x_31) ;  /* 0x0000000000041947 */ /* 0x000fea0003800000 */
[----:B------:R-:W-:Y:S01]  /*1cd0*/  BPT.TRAP 0x1 ;  /* 0x000000040000795c */ /* 0x000fe20000300000 */
.L_x_31:
[----:B------:R-:W4:Y:S01]  /*1ce0*/  LDC R9, c[0x0][0x288] ;  /* 0x0000a200ff097b82 */ /* 0x000f220000000800 */
[--C-:B------:R-:W-:Y:S01]  /*1cf0*/  SHF.R.U32.HI R0, RZ, 0x2, R18.reuse ;  /* 0x00000002ff007819 */ /* 0x100fe20000011612 */
[----:B------:R-:W-:Y:S01]  /*1d00*/  UIADD3 UR39, UR40, UR39, URZ ;  /* 0x0000002728277290 */ /* 0x000fe2000fffe03f */
[----:B01----:R-:W-:Y:S01]  /*1d10*/  SHF.R.U32.HI R5, RZ, 0x7, R18 ;  /* 0x00000007ff057819 */ /* 0x003fe20000011612 */
[----:B------:R-:W-:Y:S01]  /*1d20*/  ULDC UR7, c[0x0][0x284] ;  /* 0x0000a10000077ab9 */ /* 0x000fe20000000800 */
[----:B------:R-:W-:Y:S01]  /*1d30*/  LOP3.LUT R4, R18, 0x60, RZ, 0xc0, !PT ;  /* 0x0000006012047812 */ /* 0x000fe200078ec0ff */
[----:B------:R-:W-:Y:S01]  /*1d40*/  UISETP.GT.U32.AND UP0, UPT, UR39, 0x11, UPT ;  /* 0x000000112700788c */ /* 0x000fe2000bf04070 */
[----:B---3--:R-:W-:Y:S01]  /*1d50*/  LOP3.LUT R3, R0, 0x7, RZ, 0xc0, !PT ;  /* 0x0000000700037812 */ /* 0x008fe200078ec0ff */
[----:B------:R-:W-:Y:S01]  /*1d60*/  UISETP.GE.U32.AND UP1, UPT, UR40, 0x12, UPT ;  /* 0x000000122800788c */ /* 0x000fe2000bf26070 */
[----:B------:R-:W-:Y:S01]  /*1d70*/  LOP3.LUT R0, R5, 0x1, RZ, 0xc0, !PT ;  /* 0x0000000105007812 */ /* 0x000fe200078ec0ff */
[----:B------:R-:W-:Y:S01]  /*1d80*/  UISETP.LT.U32.AND UP0, UPT, UR40, 0x12, UP0 ;  /* 0x000000122800788c */ /* 0x000fe20008701070 */
[----:B------:R-:W-:Y:S01]  /*1d90*/  SHF.R.U32.HI R6, RZ, 0x1, R4 ;  /* 0x00000001ff067819 */ /* 0x000fe20000011604 */
[----:B------:R-:W-:Y:S01]  /*1da0*/  IMAD.SHL.U32 R4, R18, 0x2, RZ ;  /* 0x0000000212047824 */ /* 0x000fe200078e00ff */
[----:B------:R-:W-:Y:S01]  /*1db0*/  SHF.R.S32.HI R14, RZ, 0x1f, R22 ;  /* 0x0000001fff0e7819 */ /* 0x000fe20000011416 */
[----:B------:R-:W-:Y:S01]  /*1dc0*/  IMAD.SHL.U32 R8, R0, 0x40, RZ ;  /* 0x0000004000087824 */ /* 0x000fe200078e00ff */
[--C-:B------:R-:W-:Y:S01]  /*1dd0*/  IADD3 R5, RZ, -R6, -R3.reuse ;  /* 0x80000006ff057210 */ /* 0x100fe20007ffe803 */
[----:B------:R-:W-:Y:S01]  /*1de0*/  ULDC.64 UR8, c[0x0][0x5d0] ;  /* 0x0001740000087ab9 */ /* 0x000fe20000000a00 */
[----:B------:R-:W-:Y:S01]  /*1df0*/  LOP3.LUT R4, R4, 0x6, RZ, 0xc0, !PT ;  /* 0x0000000604047812 */ /* 0x000fe200078ec0ff */
[----:B------:R-:W-:Y:S01]  /*1e00*/  UIMAD.WIDE.U32 UR4, UR39, 0x38e38e39, URZ ;  /* 0x38e38e39270478a5 */ /* 0x000fe2000f8e003f */
[----:B------:R-:W-:Y:S01]  /*1e10*/  LOP3.LUT R3, R8, 0x40, R3, 0xe2, !PT ;  /* 0x0000004008037812 */ /* 0x000fe200078ee203 */
[----:B------:R-:W-:Y:S01]  /*1e20*/  IMAD R7, R0, -0x40, R5 ;  /* 0xffffffc000077824 */ /* 0x000fe200078e0205 */
[----:B------:R-:W-:Y:S01]  /*1e30*/  LOP3.LUT R0, R18, 0x3, RZ, 0xc0, !PT ;  /* 0x0000000312007812 */ /* 0x000fe200078ec0ff */
[----:B------:R-:W-:Y:S01]  /*1e40*/  USEL UR6, URZ, 0x1, !UP0 ;  /* 0x000000013f067887 */ /* 0x000fe2000c000000 */
[----:B------:R-:W-:Y:S01]  /*1e50*/  PRMT R8, R4, 0x6540, R153 ;  /* 0x0000654004087816 */ /* 0x000fe20000000099 */
[----:B------:R-:W-:Y:S01]  /*1e60*/  IMAD.SHL.U32 R153, R153, 0x100, RZ ;  /* 0x0000010099997824 */ /* 0x000fe200078e00ff */
[----:B------:R-:W-:Y:S01]  /*1e70*/  USHF.R.U32.HI UR4, URZ, 0x2, UR5 ;  /* 0x000000023f047899 */ /* 0x000fe20008011605 */
[----:B----4-:R-:W-:Y:S01]  /*1e80*/  IMAD R12, R0, -0x2, R9 ;  /* 0xfffffffe000c7824 */ /* 0x010fe200078e0209 */
[----:B------:R-:W-:Y:S01]  /*1e90*/  ULOP3.LUT UR38, UR38, UR6, URZ, 0x3c, !UPT ;  /* 0x0000000626267292 */ /* 0x000fe2000f8e3c3f */
[----:B------:R-:W-:Y:S01]  /*1ea0*/  IMAD.SHL.U32 R0, R154, 0x80, RZ ;  /* 0x000000809a007824 */ /* 0x000fe200078e00ff */
[----:B------:R-:W-:Y:S01]  /*1eb0*/  ISETP.GE.AND P0, PT, R153, R9, PT ;  /* 0x000000099900720c */ /* 0x000fe20003f06270 */
[----:B------:R-:W-:Y:S01]  /*1ec0*/  IMAD R5, R14, UR8, RZ ;  /* 0x000000080e057c24 */ /* 0x000fe2000f8e02ff */
[--C-:B------:R-:W-:Y:S01]  /*1ed0*/  SHF.R.S32.HI R9, RZ, 0x1f, R8.reuse ;  /* 0x0000001fff097819 */ /* 0x100fe20000011408 */
[----:B------:R-:W-:Y:S01]  /*1ee0*/  IMAD.WIDE R10, R154, 0x80, RZ ;  /* 0x000000809a0a7825 */ /* 0x000fe200078e02ff */
[C---:B------:R-:W-:Y:S01]  /*1ef0*/  ISETP.GE.OR P0, PT, R0.reuse, UR7, P0 ;  /* 0x0000000700007c0c */ /* 0x040fe20008706670 */
[----:B------:R-:W-:Y:S01]  /*1f00*/  UIMAD UR39, UR4, -0x12, UR39 ;  /* 0xffffffee042778a4 */ /* 0x000fe2000f8e0227 */
[----:B------:R-:W-:Y:S01]  /*1f10*/  IADD3 R162, -R0, UR7, R7 ;  /* 0x0000000700a27c10 */ /* 0x000fe2000fffe107 */
[C---:B------:R-:W-:Y:S01]  /*1f20*/  IMAD R13, R22.reuse, UR9, R5 ;  /* 0x00000009160d7c24 */ /* 0x040fe2000f8e0205 */
[----:B------:R-:W-:Y:S01]  /*1f30*/  @UP1 ULOP3.LUT UR38, UR38, 0x1, UR4, 0x78, !UPT ;  /* 0x0000000126261892 */ /* 0x000fe2000f8e7804 */
[----:B------:R-:W-:Y:S01]  /*1f40*/  IMAD.WIDE.U32 R4, R22, UR8, R8 ;  /* 0x0000000816047c25 */ /* 0x000fe2000f8e0008 */
[----:B------:R-:W-:-:S03]  /*1f50*/  LOP3.LUT R163, R10, R3, R6, 0xfe, !PT ;  /* 0x000000030aa37212 */ /* 0x000fc600078efe06 */
[----:B------:R-:W-:Y:S02]  /*1f60*/  IMAD.IADD R5, R5, 0x1, R13 ;  /* 0x0000000105057824 */ /* 0x000fe400078e020d */
[----:B------:R-:W-:Y:S02]  /*1f70*/  IMAD.IADD R0, R12, 0x1, -R153 ;  /* 0x000000010c007824 */ /* 0x000fe400078e0a99 */
[----:B------:R-:W-:Y:S01]  /*1f80*/  IMAD.MOV.U32 R154, RZ, RZ, -0x1 ;  /* 0xffffffffff9a7424 */ /* 0x000fe200078e00ff */
[----:B------:R-:W-:Y:S06]  /*1f90*/  @P0 BRA `(.L_x_35) ;  /* 0x0000006000a00947 */ /* 0x000fec0003800000 */
[----:B------:R-:W0:Y:S01]  /*1fa0*/  LDC.64 R12, c[0x0][0x5c8] ;  /* 0x00017200ff0c7b82 */ /* 0x000e220000000a00 */
[----:B------:R-:W-:Y:S01]  /*1fb0*/  ULDC.64 UR4, c[0x0][0x5c0] ;  /* 0x0001700000047ab9 */ /* 0x000fe20000000a00 */
[----:B------:R-:W-:Y:S01]  /*1fc0*/  BSSY B0, `(.L_x_35) ;  /* 0x0000625000007945 */ /* 0x000fe20003800000 */
[-C--:B0-----:R-:W-:Y:S02]  /*1fd0*/  IMAD R6, R11, R12.reuse, RZ ;  /* 0x0000000c0b067224 */ /* 0x081fe400078e02ff */
[----:B------:R-:W-:-:S04]  /*1fe0*/  IMAD.WIDE.U32 R4, R163, R12, R4 ;  /* 0x0000000ca3047225 */ /* 0x000fc800078e0004 */
[----:B------:R-:W-:Y:S01]  /*1ff0*/  IMAD R3, R163, R13, R6 ;  /* 0x0000000da3037224 */ /* 0x000fe200078e0206 */
[----:B------:R-:W-:-:S03]  /*2000*/  IADD3 R4, P0, R4, UR4, RZ ;  /* 0x0000000404047c10 */ /* 0x000fc6000ff1e0ff */
[----:B------:R-:W-:Y:S01]  /*2010*/  IMAD.IADD R3, R5, 0x1, R3 ;  /* 0x0000000105037824 */ /* 0x000fe200078e0203 */
[----:B------:R-:W-:-:S04]  /*2020*/  LEA R6, P1, R12, R4, 0x3 ;  /* 0x000000040c067211 */ /* 0x000fc800078218ff */
[----:B------:R-:W-:Y:S02]  /*2030*/  IADD3.X R5, R3, UR5, RZ, P0, !PT ;  /* 0x0000000503057c10 */ /* 0x000fe400087fe4ff */
[----:B-----5:R-:W-:Y:S02]  /*2040*/  ISETP.NE.AND P0, PT, R156, RZ, PT ;  /* 0x000000ff9c00720c */ /* 0x020fe40003f05270 */
[----:B------:R-:W-:-:S11]  /*2050*/  LEA.HI.X R7, R12, R5, R13, 0x3, P1 ;  /* 0x000000050c077211 */ /* 0x000fd600008f1c0d */
[----:B------:R-:W-:Y:S05]  /*2060*/  @!P0 BRA `(.L_x_36) ;  /* 0x0000004800608947 */ /* 0x000fea0003800000 */
[----:B------:R-:W0:Y:S01]  /*2070*/  LDC.64 R158, c[0x0][0x5b0] ;  /* 0x00016c00ff9e7b82 */ /* 0x000e220000000a00 */
[----:B------:R-:W-:Y:S01]  /*2080*/  ULDC.64 UR4, c[0x0][0x5b8] ;  /* 0x00016e0000047ab9 */ /* 0x000fe20000000a00 */
[----:B------:R-:W-:Y:S01]  /*2090*/  ISETP.GE.AND P1, PT, R162, 0x1, PT ;  /* 0x00000001a200780c */ /* 0x000fe20003f26270 */
[----:B------:R-:W-:Y:S01]  /*20a0*/  IMAD R3, R14, UR4, RZ ;  /* 0x000000040e037c24 */ /* 0x000fe2000f8e02ff */
[----:B------:R-:W-:Y:S01]  /*20b0*/  BSSY B1, `(.L_x_37) ;  /* 0x000000e000017945 */ /* 0x000fe20003800000 */
[----:B------:R-:W-:Y:S01]  /*20c0*/  IMAD.WIDE.U32 R20, R22, UR4, R8 ;  /* 0x0000000416147c25 */ /* 0x000fe2000f8e0008 */
[----:B------:R-:W-:Y:S02]  /*20d0*/  ISETP.LT.OR P5, PT, R0, 0x1, !P1 ;  /* 0x000000010000780c */ /* 0x000fe40004fa1670 */
[----:B------:R-:W1:Y:S01]  /*20e0*/  LDC.64 R160, c[0x0][0x5a8] ;  /* 0x00016a00ffa07b82 */ /* 0x000e620000000a00 */
[----:B------:R-:W-:Y:S02]  /*20f0*/  IMAD R3, R22, UR5, R3 ;  /* 0x0000000516037c24 */ /* 0x000fe4000f8e0203 */
[----:B------:R-:W-:-:S02]  /*2100*/  IMAD.MOV.U32 R14, RZ, RZ, R20 ;  /* 0x000000ffff0e7224 */ /* 0x000fc400078e0014 */
[----:B------:R-:W-:Y:S02]  /*2110*/  IMAD.IADD R15, R21, 0x1, R3 ;  /* 0x00000001150f7824 */ /* 0x000fe400078e0203 */
[-C--:B0-----:R-:W-:Y:S02]  /*2120*/  IMAD R10, R11, R158.reuse, RZ ;  /* 0x0000009e0b0a7224 */ /* 0x081fe400078e02ff */
[----:B------:R-:W-:-:S04]  /*2130*/  IMAD.WIDE.U32 R8, R163, R158, R14 ;  /* 0x0000009ea3087225 */ /* 0x000fc800078e000e */
[----:B------:R-:W-:Y:S01]  /*2140*/  IMAD R13, R163, R159, R10 ;  /* 0x0000009fa30d7224 */ /* 0x000fe200078e020a */
[----:B-1----:R-:W-:-:S04]  /*2150*/  IADD3 R8, P0, R8, R160, RZ ;  /* 0x000000a008087210 */ /* 0x002fc80007f1e0ff */
[----:B------:R-:W-:Y:S01]  /*2160*/  IADD3.X R9, R161, R9, R13, P0, !PT ;  /* 0x00000009a1097210 */ /* 0x000fe200007fe40d */
[----:B------:R-:W-:Y:S08]  /*2170*/  @P5 BRA `(.L_x_38) ;  /* 0x0000000000045947 */ /* 0x000ff00003800000 */
[----:B--2---:R0:W5:Y:S02]  /*2180*/  LDG.E.U8 R157, desc[UR36][R8.64] ;  /* 0x00000024089d7981 */ /* 0x004164000c1e1100 */
.L_x_38:
[----:B------:R-:W-:Y:S05]  /*2190*/  BSYNC B1 ;  /* 0x0000000000017941 */ /* 0x000fea0003800000 */
.L_x_37:
[----:B-----5:R-:W-:Y:S01]  /*21a0*/  LOP3.LUT R3, R157, 0xffff, RZ, 0xc0, !PT ;  /* 0x0000ffff9d037812 */ /* 0x020fe200078ec0ff */
[----:B------:R-:W-:Y:S01]  /*21b0*/  IMAD.SHL.U32 R10, R158, 0x8, RZ ;  /* 0x000000089e0a7824 */ /* 0x000fe200078e00ff */
[----:B------:R-:W-:Y:S01]  /*21c0*/  ISETP.LT.OR P2, PT, R0, 0x2, !P1 ;  /* 0x000000020000780c */ /* 0x000fe20004f41670 */
[----:B------:R-:W-:Y:S01]  /*21d0*/  BSSY B1, `(.L_x_39) ;  /* 0x000000e000017945 */ /* 0x000fe20003800000 */
[----:B------:R-:W-:Y:S02]  /*21e0*/  PRMT R3, R3, 0x8880, RZ ;  /* 0x0000888003037816 */ /* 0x000fe400000000ff */
[----:B------:R-:W-:Y:S02]  /*21f0*/  SHF.L.U64.HI R11, R158, 0x3, R159 ;  /* 0x000000039e0b7819 */ /* 0x000fe4000001029f */
[----:B------:R-:W-:Y:S01]  /*2200*/  ISETP.GE.AND P0, PT, R162, 0x9, PT ;  /* 0x00000009a200780c */ /* 0x000fe20003f06270 */
[----:B------:R-:W-:Y:S02]  /*2210*/  IMAD R12, R3, R156, RZ ;  /* 0x0000009c030c7224 */ /* 0x000fe400078e02ff */
[----:B------:R-:W-:-:S04]  /*2220*/  IMAD.WIDE.U32 R10, R163, R158, R10 ;  /* 0x0000009ea30a7225 */ /* 0x000fc800078e000a */
[----:B------:R-:W-:Y:S01]  /*2230*/  @!P5 IMAD R3, R24, R155, R12 ;  /* 0x0000009b1803d224 */ /* 0x000fe200078e020c */
[----:B------:R-:W-:Y:S01]  /*2240*/  IADD3 R10, P3, P4, R20, R160, R10 ;  /* 0x000000a0140a7210 */ /* 0x000fe20007c7e00a */
[----:B------:R-:W-:-:S03]  /*2250*/  IMAD.IADD R13, R13, 0x1, R11 ;  /* 0x000000010d0d7824 */ /* 0x000fc600078e020b */
[----:B------:R1:W-:Y:S01]  /*2260*/  @!P5 STG.E.U8 desc[UR36][R4.64], R3 ;  /* 0x000000030400d986 */ /* 0x0003e2000c101124 */
[----:B------:R-:W-:Y:S08]  /*2270*/  @P2 BRA `(.L_x_40) ;  /* 0x00000000000c2947 */ /* 0x000ff00003800000 */
[----:B--2---:R-:W1:Y:S02]  /*2280*/  LDG.E.U8 R157, desc[UR36][R8.64+0x1] ;  /* 0x00000124089d7981 */ /* 0x004e64000c1e1100 */
[----:B-1----:R-:W-:-:S05]  /*2290*/  PRMT R3, R157, 0x8880, RZ ;  /* 0x000088809d037816 */ /* 0x002fca00000000ff */
[----:B------:R-:W-:-:S07]  /*22a0*/  IMAD R12, R3, R156, RZ ;  /* 0x0000009c030c7224 */ /* 0x000fce00078e02ff */
.L_x_40:
[----:B------:R-:W-:Y:S05]  /*22b0*/  BSYNC B1 ;  /* 0x0000000000017941 */ /* 0x000fea0003800000 */
.L_x_39:
[C---:B------:R-:W-:Y:S01]  /*22c0*/  ISETP.LT.OR P5, PT, R0.reuse, 0x1, !P0 ;  /* 0x000000010000780c */ /* 0x040fe200047a1670 */
[----:B------:R-:W-:Y:S01]  /*22d0*/  @!P2 IMAD R25, R25, R155, R12 ;  /* 0x0000009b1919a224 */ /* 0x000fe200078e020c */
[----:B------:R-:W-:Y:S01]  /*22e0*/  BSSY B1, `(.L_x_41) ;  /* 0x000000a000017945 */ /* 0x000fe20003800000 */
[----:B------:R-:W-:Y:S02]  /*22f0*/  IADD3.X R11, R15, R161, R13, P3, P4 ;  /* 0x000000a10f0b7210 */ /* 0x000fe40001fe840d */
[C---:B------:R-:W-:Y:S01]  /*2300*/  ISETP.LT.OR P3, PT, R0.reuse, 0x2, !P0 ;  /* 0x000000020000780c */ /* 0x040fe20004761670 */
[----:B------:R3:W-:Y:S01]  /*2310*/  @!P2 STG.E.U8 desc[UR36][R4.64+0x1], R25 ;  /* 0x000001190400a986 */ /* 0x0007e2000c101124 */
[C---:B------:R-:W-:Y:S02]  /*2320*/  ISETP.LT.OR P4, PT, R0.reuse, 0x9, !P1 ;  /* 0x000000090000780c */ /* 0x040fe40004f81670 */
[----:B------:R-:W-:-:S04]  /*2330*/  ISETP.LT.OR P2, PT, R0, 0xa, !P1 ;  /* 0x0000000a0000780c */ /* 0x000fc80004f41670 */
[----:B------:R-:W-:Y:S09]  /*2340*/  @P5 BRA `(.L_x_42) ;  /* 0x00000000000c5947 */ /* 0x000ff20003800000 */
[----:B--2---:R-:W1:Y:S02]  /*2350*/  LDG.E.U8 R157, desc[UR36][R10.64] ;  /* 0x000000240a9d7981 */ /* 0x004e64000c1e1100 */
[----:B-1----:R-:W-:-:S05]  /*2360*/  PRMT R3, R157, 0x8880, RZ ;  /* 0x000088809d037816 */ /* 0x002fca00000000ff */
[----:B------:R-:W-:-:S07]  /*2370*/  IMAD R12, R3, R156, RZ ;  /* 0x0000009c030c7224 */ /* 0x000fce00078e02ff */
.L_x_42:
[----:B------:R-:W-:Y:S05]  /*2380*/  BSYNC B1 ;  /* 0x0000000000017941 */ /* 0x000fea0003800000 */
.L_x_41:
[----:B-1----:R-:W-:Y:S01]  /*2390*/  @!P5 IMAD R3, R26, R155, R12 ;  /* 0x0000009b1a03d224 */ /* 0x002fe200078e020c */
[----:B------:R-:W-:Y:S04]  /*23a0*/  BSSY B1, `(.L_x_43) ;  /* 0x0000006000017945 */ /* 0x000fe80003800000 */
[----:B------:R1:W-:Y:S01]  /*23b0*/  @!P5 STG.E.U8 desc[UR36][R6.64], R3 ;  /* 0x000000030600d986 */ /* 0x0003e2000c101124 */
[----:B------:R-:W-:Y:S05]  /*23c0*/  @P3 BRA `(.L_x_44) ;  /* 0x00000000000c3947 */ /* 0x000fea0003800000 */
[----:B--2---:R-:W1:Y:S02]  /*23d0*/  LDG.E.U8 R157, desc[UR36][R10.64+0x1] ;  /* 0x000001240a9d7981 */ /* 0x004e64000c1e1100 */
[----:B-1----:R-:W-:-:S05]  /*23e0*/  PRMT R3, R157, 0x8880, RZ ;  /* 0x000088809d037816 */ /* 0x002fca00000000ff */
[----:B------:R-:W-:-:S07]  /*23f0*/  IMAD R12, R3, R156, RZ ;  /* 0x0000009c030c7224 */ /* 0x000fce00078e02ff */
.L_x_44:
[----:B------:R-:W-:Y:S05]  /*2400*/  BSYNC B1 ;  /* 0x0000000000017941 */ /* 0x000fea0003800000 */
.L_x_43:
[----:B------:R-:W-:Y:S01]  /*2410*/  @!P3 IMAD R27, R27, R155, R12 ;  /* 0x0000009b1b1bb224 */ /* 0x000fe200078e020c */
[----:B------:R-:W-:Y:S04]  /*2420*/  BSSY B1, `(.L_x_45) ;  /* 0x0000006000017945 */ /* 0x000fe80003800000 */
[----:B------:R4:W-:Y:S01]  /*2430*/  @!P3 STG.E.U8 desc[UR36][R6.64+0x1], R27 ;  /* 0x0000011b0600b986 */ /* 0x0009e2000c101124 */
[----:B------:R-:W-:Y:S05]  /*2440*/  @P4 BRA `(.L_x_46) ;  /* 0x00000000000c4947 */ /* 0x000fea0003800000 */
[----:B--2---:R-:W1:Y:S02]  /*2450*/  LDG.E.U8 R157, desc[UR36][R8.64+0x8] ;  /* 0x00000824089d7981 */ /* 0x004e64000c1e1100 */
[----:B-1----:R-:W-:-:S05]  /*2460*/  PRMT R3, R157, 0x8880, RZ ;  /* 0x000088809d037816 */ /* 0x002fca00000000ff */
[----:B------:R-:W-:-:S07]  /*2470*/  IMAD R12, R3, R156, RZ ;  /* 0x0000009c030c7224 */ /* 0x000fce00078e02ff */
.L_x_46:
[----:B------:R-:W-:Y:S05]  /*2480*/  BSYNC B1 ;  /* 0x0000000000017941 */ /* 0x000fea0003800000 */
.L_x_45:
[----:B-1----:R-:W-:Y:S01]  /*2490*/  @!P4 IMAD R3, R28, R155, R12 ;  /* 0x0000009b1c03c224 */ /* 0x002fe200078e020c */
[----:B------:R-:W-:Y:S04]  /*24a0*/  BSSY B1, `(.L_x_47) ;  /* 0x0000006000017945 */ /* 0x000fe80003800000 */
[----:B------:R1:W-:Y:S01]  /*24b0*/  @!P4 STG.E.U8 desc[UR36][R4.64+0x8], R3 ;  /* 0x000008030400c986 */ /* 0x0003e2000c101124 */
[----:B------:R-:W-:Y:S05]  /*24c0*/  @P2 BRA `(.L_x_48) ;  /* 0x00000000000c2947 */ /* 0x000fea0003800000 */
[----:B--2---:R-:W1:Y:S02]  /*24d0*/  LDG.E.U8 R157, desc[UR36][R8.64+0x9] ;  /* 0x00000924089d7981 */ /* 0x004e64000c1e1100 */
[----:B-1----:R-:W-:-:S05]  /*24e0*/  PRMT R3, R157, 0x8880, RZ ;  /* 0x000088809d037816 */ /* 0x002fca00000000ff */
[----:B------:R-:W-:-:S07]  /*24f0*/  IMAD R12, R3, R156, RZ ;  /* 0x0000009c030c7224 */ /* 0x000fce00078e02ff */
.L_x_48:
[----:B------:R-:W-:Y:S05]  /*2500*/  BSYNC B1 ;  /* 0x0000000000017941 */ /* 0x000fea0003800000 */
.L_x_47:
[C---:B------:R-:W-:Y:S01]  /*2510*/  ISETP.LT.OR P4, PT, R0.reuse, 0x9, !P0 ;  /* 0x000000090000780c */ /* 0x040fe20004781670 */
[----:B------:R-:W-:Y:S01]  /*2520*/  @!P2 IMAD R29, R29, R155, R12 ;  /* 0x0000009b1d1da224 */ /* 0x000fe200078e020c */
[----:B------:R-:W-:Y:S01]  /*2530*/  BSSY B1, `(.L_x_49) ;  /* 0x0000009000017945 */ /* 0x000fe20003800000 */
[C---:B------:R-:W-:Y:S02]  /*2540*/  ISETP.LT.OR P3, PT, R0.reuse, 0xa, !P0 ;  /* 0x0000000a0000780c */ /* 0x040fe40004761670 */
[C---:B------:R-:W-:Y:S01]  /*2550*/  ISETP.LT.OR P5, PT, R0.reuse, 0x11, !P1 ;  /* 0x000000110000780c */ /* 0x040fe20004fa1670 */
[----:B------:R0:W-:Y:S01]  /*2560*/  @!P2 STG.E.U8 desc[UR36][R4.64+0x9], R29 ;  /* 0x0000091d0400a986 */ /* 0x0001e2000c101124 */
[----:B------:R-:W-:-:S06]  /*2570*/  ISETP.LT.OR P2, PT, R0, 0x12, !P1 ;  /* 0x000000120000780c */ /* 0x000fcc0004f41670 */
[----:B------:R-:W-:Y:S07]  /*2580*/  @P4 BRA `(.L_x_50) ;  /* 0x00000000000c4947 */ /* 0x000fee0003800000 */
[----:B--2---:R-:W1:Y:S02]  /*2590*/  LDG.E.U8 R157, desc[UR36][R10.64+0x8] ;  /* 0x000008240a9d7981 */ /* 0x004e64000c1e1100 */
[----:B-1----:R-:W-:-:S05]  /*25a0*/  PRMT R3, R157, 0x8880, RZ ;  /* 0x000088809d037816 */ /* 0x002fca00000000ff */
[----:B------:R-:W-:-:S07]  /*25b0*/  IMAD R12, R3, R156, RZ ;  /* 0x0000009c030c7224 */ /* 0x000fce00078e02ff */
.L_x_50:
[----:B------:R-:W-:Y:S05]  /*25c0*/  BSYNC B1 ;  /* 0x0000000000017941 */ /* 0x000fea0003800000 */
.L_x_49:
[----:B-1----:R-:W-:Y:S01]  /*25d0*/  @!P4 IMAD R3, R30, R155, R12 ;  /* 0x0000009b1e03c224 */ /* 0x002fe200078e020c */
[----:B------:R-:W-:Y:S04]  /*25e0*/  BSSY B1, `(.L_x_51) ;  /* 0x0000006000017945 */ /* 0x000fe80003800000 */
[----:B------:R1:W-:Y:S01]  /*25f0*/  @!P4 STG.E.U8 desc[UR36][R6.64+0x8], R3 ;  /* 0x000008030600c986 */ /* 0x0003e2000c101124 */
[----:B------:R-:W-:Y:S05]  /*2600*/  @P3 BRA `(.L_x_52) ;  /* 0x00000000000c3947 */ /* 0x000fea0003800000 */
[----:B--2---:R-:W1:Y:S02]  /*2610*/  LDG.E.U8 R157, desc[UR36][R10.64+0x9] ;  /* 0x000009240a9d7981 */ /* 0x004e64000c1e1100 */
[----:B-1----:R-:W-:-:S05]  /*2620*/  PRMT R3, R157, 0x8880, RZ ;  /* 0x000088809d037816 */ /* 0x002fca00000000ff */
[----:B------:R-:W-:-:S07]  /*2630*/  IMAD R12, R3, R156, RZ ;  /* 0x0000009c030c7224 */ /* 0x000fce00078e02ff */
.L_x_52:
[----:B------:R-:W-:Y:S05]  /*2640*/  BSYNC B1 ;  /* 0x0000000000017941 */ /* 0x000fea0003800000 */
.L_x_51:
[----:B------:R-:W-:Y:S01]  /*2650*/  @!P3 IMAD R31, R31, R155, R12 ;  /* 0x0000009b1f1fb224 */ /* 0x000fe200078e020c */
[----:B------:R-:W-:Y:S04]  /*2660*/  BSSY B1, `(.L_x_53) ;  /* 0x0000006000017945 */ /* 0x000fe80003800000 */
[----:B------:R0:W-:Y:S01]  /*2670*/  @!P3 STG.E.U8 desc[UR36][R6.64+0x9], R31 ;  /* 0x0000091f0600b986 */ /* 0x0001e2000c101124 */
[----:B------:R-:W-:Y:S05]  /*2680*/  @P5 BRA `(.L_x_54) ;  /* 0x00000000000c5947 */ /* 0x000fea0003800000 */
[----:B--2---:R-:W1:Y:S02]  /*2690*/  LDG.E.U8 R157, desc[UR36][R8.64+0x10] ;  /* 0x00001024089d7981 */ /* 0x004e64000c1e1100 */
[----:B-1----:R-:W-:-:S05]  /*26a0*/  PRMT R3, R157, 0x8880, RZ ;  /* 0x000088809d037816 */ /* 0x002fca00000000ff */
[----:B------:R-:W-:-:S07]  /*26b0*/  IMAD R12, R3, R156, RZ ;  /* 0x0000009c030c7224 */ /* 0x000fce00078e02ff */
.L_x_54:
[----:B------:R-:W-:Y:S05]  /*26c0*/  BSYNC B1 ;  /* 0x0000000000017941 */ /* 0x000fea0003800000 */
.L_x_53:
[----:B-1----:R-:W-:Y:S01]  /*26d0*/  @!P5 IMAD R3, R32, R155, R12 ;  /* 0x0000009b2003d224 */ /* 0x002fe200078e020c */
[----:B------:R-:W-:Y:S04]  /*26e0*/  BSSY B1, `(.L_x_55) ;  /* 0x0000006000017945 */ /* 0x000fe80003800000 */
[----:B------:R1:W-:Y:S01]  /*26f0*/  @!P5 STG.E.U8 desc[UR36][R4.64+0x10], R3 ;  /* 0x000010030400d986 */ /* 0x0003e2000c101124 */
[----:B------:R-:W-:Y:S05]  /*2700*/  @P2 BRA `(.L_x_56) ;  /* 0x00000000000c2947 */ /* 0x000fea0003800000 */
[----:B--2---:R-:W1:Y:S02]  /*2710*/  LDG.E.U8 R157, desc[UR36][R8.64+0x11] ;  /* 0x00001124089d7981 */ /* 0x004e64000c1e1100 */
[----:B-1----:R-:W-:-:S05]  /*2720*/  PRMT R3, R157, 0x8880, RZ ;  /* 0x000088809d037816 */ /* 0x002fca00000000ff */
[----:B------:R-:W-:-:S07]  /*2730*/  IMAD R12, R3, R156, RZ ;  /* 0x0000009c030c7224 */ /* 0x000fce00078e02ff */
.L_x_56:
[----:B------:R-:W-:Y:S05]  /*2740*/  BSYNC B1 ;  /* 0x0000000000017941 */ /* 0x000fea0003800000 */
.L_x_55:
        /* <DEDUP_REMOVED lines=11> */
.L_x_58:
[----:B------:R-:W-:Y:S05]  /*2800*/  BSYNC B1 ;  /* 0x0000000000017941 */ /* 0x000fea0003800000 */
.L_x_57:
[----:B-1----:R-:W-:Y:S01]  /*2810*/  @!P4 IMAD R3, R34, R155, R12 ;  /* 0x0000009b2203c224 */ /* 0x002fe200078e020c */
[----:B------:R-:W-:Y:S04]  /*2820*/  BSSY B1, `(.L_x_59) ;  /* 0x0000006000017945 */ /* 0x000fe80003800000 */
[----:B------:R1:W-:Y:S01]  /*2830*/  @!P4 STG.E.U8 desc[UR36][R6.64+0x10], R3 ;  /* 0x000010030600c986 */ /* 0x0003e2000c101124 */
[----:B------:R-:W-:Y:S05]  /*2840*/  @P3 BRA `(.L_x_60) ;  /* 0x00000000000c3947 */ /* 0x000fea0003800000 */
[----:B--2---:R-:W1:Y:S02]  /*2850*/  LDG.E.U8 R157, desc[UR36][R10.64+0x11] ;  /* 0x000011240a9d7981 */ /* 0x004e64000c1e1100 */
[----:B-1----:R-:W-:-:S05]  /*2860*/  PRMT R3, R157, 0x8880, RZ ;  /* 0x000088809d037816 */ /* 0x002fca00000000ff */
[----:B------:R-:W-:-:S07]  /*2870*/  IMAD R12, R3, R156, RZ ;  /* 0x0000009c030c7224 */ /* 0x000fce00078e02ff */
.L_x_60:
[----:B------:R-:W-:Y:S05]  /*2880*/  BSYNC B1 ;  /* 0x0000000000017941 */ /* 0x000fea0003800000 */
.L_x_59:
[----:B------:R-:W-:Y:S01]  /*2890*/  @!P3 IMAD R35, R35, R155, R12 ;  /* 0x0000009b2323b224 */ /* 0x000fe200078e020c */
[----:B------:R-:W-:Y:S04]  /*28a0*/  BSSY B1, `(.L_x_61) ;  /* 0x0000006000017945 */ /* 0x000fe80003800000 */
[----:B------:R0:W-:Y:S01]  /*28b0*/  @!P3 STG.E.U8 desc[UR36][R6.64+0x11], R35 ;  /* 0x000011230600b986 */ /* 0x0001e2000c101124 */
[----:B------:R-:W-:Y:S05]  /*28c0*/  @P5 BRA `(.L_x_62) ;  /* 0x00000000000c5947 */ /* 0x000fea0003800000 */
[----:B--2---:R-:W1:Y:S02]  /*28d0*/  LDG.E.U8 R157, desc[UR36][R8.64+0x18] ;  /* 0x00001824089d7981 */ /* 0x004e64000c1e1100 */
[----:B-1----:R-:W-:-:S05]  /*28e0*/  PRMT R3, R157, 0x8880, RZ ;  /* 0x000088809d037816 */ /* 0x002fca00000000ff */
[----:B------:R-:W-:-:S07]  /*28f0*/  IMAD R12, R3, R156, RZ ;  /* 0x0000009c030c7224 */ /* 0x000fce00078e02ff */
.L_x_62:
[----:B------:R-:W-:Y:S05]  /*2900*/  BSYNC B1 ;  /* 0x0000000000017941 */ /* 0x000fea0003800000 */
.L_x_61:
[----:B-1----:R-:W-:Y:S01]  /*2910*/  @!P5 IMAD R3, R36, R155, R12 ;  /* 0x0000009b2403d224 */ /* 0x002fe200078e020c */
[----:B------:R-:W-:Y:S04]  /*2920*/  BSSY B1, `(.L_x_63) ;  /* 0x0000006000017945 */ /* 0x000fe80003800000 */
[----:B------:R1:W-:Y:S01]  /*2930*/  @!P5 STG.E.U8 desc[UR36][R4.64+0x18], R3 ;  /* 0x000018030400d986 */ /* 0x0003e2000c101124 */
[----:B------:R-:W-:Y:S05]  /*2940*/  @P2 BRA `(.L_x_64) ;  /* 0x00000000000c2947 */ /* 0x000fea0003800000 */
[----:B--2---:R-:W1:Y:S02]  /*2950*/  LDG.E.U8 R157, desc[UR36][R8.64+0x19] ;  /* 0x00001924089d7981 */ /* 0x004e64000c1e1100 */
[----:B-1----:R-:W-:-:S05]  /*2960*/  PRMT R3, R157, 0x8880, RZ ;  /* 0x000088809d037816 */ /* 0x002fca00000000ff */
[----:B------:R-:W-:-:S07]  /*2970*/  IMAD R12, R3, R156, RZ ;  /* 0x0000009c030c7224 */ /* 0x000fce00078e02ff */
.L_x_64:
[----:B------:R-:W-:Y:S05]  /*2980*/  BSYNC B1 ;  /* 0x0000000000017941 */ /* 0x000fea0003800000 */
.L_x_63:
        /* <DEDUP_REMOVED lines=11> */
.L_x_66:
[----:B------:R-:W-:Y:S05]  /*2a40*/  BSYNC B1 ;  /* 0x0000000000017941 */ /* 0x000fea0003800000 */
.L_x_65:
[----:B-1----:R-:W-:Y:S01]  /*2a50*/  @!P4 IMAD R3, R38, R155, R12 ;  /* 0x0000009b2603c224 */ /* 0x002fe200078e020c */
[----:B------:R-:W-:Y:S04]  /*2a60*/  BSSY B1, `(.L_x_67) ;  /* 0x0000006000017945 */ /* 0x000fe80003800000 */
[----:B------:R1:W-:Y:S01]  /*2a70*/  @!P4 STG.E.U8 desc[UR36][R6.64+0x18], R3 ;  /* 0x000018030600c986 */ /* 0x0003e2000c101124 */
[----:B------:R-:W-:Y:S05]  /*2a80*/  @P3 BRA `(.L_x_68) ;  /* 0x00000000000c3947 */ /* 0x000fea0003800000 */
[----:B--2---:R-:W1:Y:S02]  /*2a90*/  LDG.E.U8 R157, desc[UR36][R10.64+0x19] ;  /* 0x000019240a9d7981 */ /* 0x004e64000c1e1100 */
[----:B-1----:R-:W-:-:S05]  /*2aa0*/  PRMT R3, R157, 0x8880, RZ ;  /* 0x000088809d037816 */ /* 0x002fca00000000ff */
[----:B------:R-:W-:-:S07]  /*2ab0*/  IMAD R12, R3, R156, RZ ;  /* 0x0000009c030c7224 */ /* 0x000fce00078e02ff */
.L_x_68:
[----:B------:R-:W-:Y:S05]  /*2ac0*/  BSYNC B1 ;  /* 0x0000000000017941 */ /* 0x000fea0003800000 */
.L_x_67:
[----:B------:R-:W-:Y:S01]  /*2ad0*/  @!P3 IMAD R39, R39, R155, R12 ;  /* 0x0000009b2727b224 */ /* 0x000fe200078e020c */
[----:B------:R-:W-:Y:S04]  /*2ae0*/  BSSY B1, `(.L_x_69) ;  /* 0x0000006000017945 */ /* 0x000fe80003800000 */
[----:B------:R0:W-:Y:S01]  /*2af0*/  @!P3 STG.E.U8 desc[UR36][R6.64+0x19], R39 ;  /* 0x000019270600b986 */ /* 0x0001e2000c101124 */
[----:B------:R-:W-:Y:S05]  /*2b00*/  @P5 BRA `(.L_x_70) ;  /* 0x00000000000c5947 */ /* 0x000fea0003800000 */
[----:B--2---:R-:W1:Y:S02]  /*2b10*/  LDG.E.U8 R157, desc[UR36][R8.64+0x20] ;  /* 0x00002024089d7981 */ /* 0x004e64000c1e1100 */
[----:B-1----:R-:W-:-:S05]  /*2b20*/  PRMT R3, R157, 0x8880, RZ ;  /* 0x000088809d037816 */ /* 0x002fca00000000ff */
[----:B------:R-:W-:-:S07]  /*2b30*/  IMAD R12, R3, R156, RZ ;  /* 0x0000009c030c7224 */ /* 0x000fce00078e02ff */
.L_x_70:
[----:B------:R-:W-:Y:S05]  /*2b40*/  BSYNC B1 ;  /* 0x0000000000017941 */ /* 0x000fea0003800000 */
.L_x_69:
[----:B-1----:R-:W-:Y:S01]  /*2b50*/  @!P5 IMAD R3, R40, R155, R12 ;  /* 0x0000009b2803d224 */ /* 0x002fe200078e020c */
[----:B------:R-:W-:Y:S04]  /*2b60*/  BSSY B1, `(.L_x_71) ;  /* 0x0000006000017945 */ /* 0x000fe80003800000 */
[----:B------:R1:W-:Y:S01]  /*2b70*/  @!P5 STG.E.U8 desc[UR36][R4.64+0x20], R3 ;  /* 0x000020030400d986 */ /* 0x0003e2000c101124 */
[----:B------:R-:W-:Y:S05]  /*2b80*/  @P2 BRA `(.L_x_72) ;  /* 0x00000000000c2947 */ /* 0x000fea0003800000 */
[----:B--2---:R-:W1:Y:S02]  /*2b90*/  LDG.E.U8 R157, desc[UR36][R8.64+0x21] ;  /* 0x00002124089d7981 */ /* 0x004e64000c1e1100 */
[----:B-1----:R-:W-:-:S05]  /*2ba0*/  PRMT R3, R157, 0x8880, RZ ;  /* 0x000088809d037816 */ /* 0x002fca00000000ff */
[----:B------:R-:W-:-:S07]  /*2bb0*/  IMAD R12, R3, R156, RZ ;  /* 0x0000009c030c7224 */ /* 0x000fce00078e02ff */
.L_x_72:
[----:B------:R-:W-:Y:S05]  /*2bc0*/  BSYNC B1 ;  /* 0x0000000000017941 */ /* 0x000fea0003800000 */
.L_x_71:
        /* <DEDUP_REMOVED lines=11> */
.L_x_74:
[----:B------:R-:W-:Y:S05]  /*2c80*/  BSYNC B1 ;  /* 0x0000000000017941 */ /* 0x000fea0003800000 */
.L_x_73:
[----:B-1----:R-:W-:Y:S01]  /*2c90*/  @!P4 IMAD R3, R42, R155, R12 ;  /* 0x0000009b2a03c224 */ /* 0x002fe200078e020c */
[----:B------:R-:W-:Y:S04]  /*2ca0*/  BSSY B1, `(.L_x_75) ;  /* 0x0000006000017945 */ /* 0x000fe80003800000 */
[----:B------:R1:W-:Y:S01]  /*2cb0*/  @!P4 STG.E.U8 desc[UR36][R6.64+0x20], R3 ;  /* 0x000020030600c986 */ /* 0x0003e2000c101124 */
[----:B------:R-:W-:Y:S05]  /*2cc0*/  @P3 BRA `(.L_x_76) ;  /* 0x00000000000c3947 */ /* 0x000fea0003800000 */
[----:B--2---:R-:W1:Y:S02]  /*2cd0*/  LDG.E.U8 R157, desc[UR36][R10.64+0x21] ;  /* 0x000021240a9d7981 */ /* 0x004e64000c1e1100 */
[----:B-1----:R-:W-:-:S05]  /*2ce0*/  PRMT R3, R157, 0x8880, RZ ;  /* 0x000088809d037816 */ /* 0x002fca00000000ff */
[----:B------:R-:W-:-:S07]  /*2cf0*/  IMAD R12, R3, R156, RZ ;  /* 0x0000009c030c7224 */ /* 0x000fce00078e02ff */
.L_x_76:
[----:B------:R-:W-:Y:S05]  /*2d00*/  BSYNC B1 ;  /* 0x0000000000017941 */ /* 0x000fea0003800000 */
.L_x_75:
[----:B------:R-:W-:Y:S01]  /*2d10*/  @!P3 IMAD R43, R43, R155, R12 ;  /* 0x0000009b2b2bb224 */ /* 0x000fe200078e020c */
[----:B------:R-:W-:Y:S04]  /*2d20*/  BSSY B1, `(.L_x_77) ;  /* 0x0000006000017945 */ /* 0x000fe80003800000 */
[----:B------:R0:W-:Y:S01]  /*2d30*/  @!P3 STG.E.U8 desc[UR36][R6.64+0x21], R43 ;  /* 0x0000212b0600b986 */ /* 0x0001e2000c101124 */
[----:B------:R-:W-:Y:S05]  /*2d40*/  @P5 BRA `(.L_x_78) ;  /* 0x00000000000c5947 */ /* 0x000fea0003800000 */
[----:B--2---:R-:W1:Y:S02]  /*2d50*/  LDG.E.U8 R157, desc[UR36][R8.64+0x28] ;  /* 0x00002824089d7981 */ /* 0x004e64000c1e1100 */
[----:B-1----:R-:W-:-:S05]  /*2d60*/  PRMT R3, R157, 0x8880, RZ ;  /* 0x000088809d037816 */ /* 0x002fca00000000ff */
[----:B------:R-:W-:-:S07]  /*2d70*/  IMAD R12, R3, R156, RZ ;  /* 0x0000009c030c7224 */ /* 0x000fce00078e02ff */
.L_x_78:
[----:B------:R-:W-:Y:S05]  /*2d80*/  BSYNC B1 ;  /* 0x0000000000017941 */ /* 0x000fea0003800000 */
.L_x_77:
[----:B-1----:R-:W-:Y:S01]  /*2d90*/  @!P5 IMAD R3, R44, R155, R12 ;  /* 0x0000009b2c03d224 */ /* 0x002fe200078e020c */
[----:B------:R-:W-:Y:S04]  /*2da0*/  BSSY B1, `(.L_x_79) ;  /* 0x0000006000017945 */ /* 0x000fe80003800000 */
[----:B------:R1:W-:Y:S01]  /*2db0*/  @!P5 STG.E.U8 desc[UR36][R4.64+0x28], R3 ;  /* 0x000028030400d986 */ /* 0x0003e2000c101124 */
[----:B------:R-:W-:Y:S05]  /*2dc0*/  @P2 BRA `(.L_x_80) ;  /* 0x00000000000c2947 */ /* 0x000fea0003800000 */
[----:B--2---:R-:W1:Y:S02]  /*2dd0*/  LDG.E.U8 R157, desc[UR36][R8.64+0x29] ;  /* 0x00002924089d7981 */ /* 0x004e64000c1e1100 */
[----:B-1----:R-:W-:-:S05]  /*2de0*/  PRMT R3, R157, 0x8880, RZ ;  /* 0x000088809d037816 */ /* 0x002fca00000000ff */
[----:B------:R-:W-:-:S07]  /*2df0*/  IMAD R12, R3, R156, RZ ;  /* 0x0000009c030c7224 */ /* 0x000fce00078e02ff */
.L_x_80:
[----:B------:R-:W-:Y:S05]  /*2e00*/  BSYNC B1 ;  /* 0x0000000000017941 */ /* 0x000fea0003800000 */
.L_x_79:
        /* <DEDUP_REMOVED lines=11> */
.L_x_82:
[----:B------:R-:W-:Y:S05]  /*2ec0*/  BSYNC B1 ;  /* 0x0000000000017941 */ /* 0x000fea0003800000 */
.L_x_81:
[----:B-1----:R-:W-:Y:S01]  /*2ed0*/  @!P4 IMAD R3, R46, R155, R12 ;  /* 0x0000009b2e03c224 */ /* 0x002fe200078e020c */
[----:B------:R-:W-:Y:S04]  /*2ee0*/  BSSY B1, `(.L_x_83) ;  /* 0x0000006000017945 */ /* 0x000fe80003800000 */
[----:B------:R1:W-:Y:S01]  /*2ef0*/  @!P4 STG.E.U8 desc[UR36][R6.64+0x28], R3 ;  /* 0x000028030600c986 */ /* 0x0003e2000c101124 */
[----:B------:R-:W-:Y:S05]  /*2f00*/  @P3 BRA `(.L_x_84) ;  /* 0x00000000000c3947 */ /* 0x000fea0003800000 */
[----:B--2---:R-:W1:Y:S02]  /*2f10*/  LDG.E.U8 R157, desc[UR36][R10.64+0x29] ;  /* 0x000029240a9d7981 */ /* 0x004e64000c1e1100 */
[----:B-1----:R-:W-:-:S05]  /*2f20*/  PRMT R3, R157, 0x8880, RZ ;  /* 0x000088809d037816 */ /* 0x002fca00000000ff */
[----:B------:R-:W-:-:S07]  /*2f30*/  IMAD R12, R3, R156, RZ ;  /* 0x0000009c030c7224 */ /* 0x000fce00078e02ff */
.L_x_84:
[----:B------:R-:W-:Y:S05]  /*2f40*/  BSYNC B1 ;  /* 0x0000000000017941 */ /* 0x000fea0003800000 */
.L_x_83:
[----:B------:R-:W-:Y:S01]  /*2f50*/  @!P3 IMAD R47, R47, R155, R12 ;  /* 0x0000009b2f2fb224 */ /* 0x000fe200078e020c */
[----:B------:R-:W-:Y:S04]  /*2f60*/  BSSY B1, `(.L_x_85) ;  /* 0x0000006000017945 */ /* 0x000fe80003800000 */
[----:B------:R0:W-:Y:S01]  /*2f70*/  @!P3 STG.E.U8 desc[UR36][R6.64+0x29], R47 ;  /* 0x0000292f0600b986 */ /* 0x0001e2000c101124 */
[----:B------:R-:W-:Y:S05]  /*2f80*/  @P5 BRA `(.L_x_86) ;  /* 0x00000000000c5947 */ /* 0x000fea0003800000 */
[----:B--2---:R-:W1:Y:S02]  /*2f90*/  LDG.E.U8 R157, desc[UR36][R8.64+0x30] ;  /* 0x00003024089d7981 */ /* 0x004e64000c1e1100 */
[----:B-1----:R-:W-:-:S05]  /*2fa0*/  PRMT R3, R157, 0x8880, RZ ;  /* 0x000088809d037816 */ /* 0x002fca00000000ff */
[----:B------:R-:W-:-:S07]  /*2fb0*/  IMAD R12, R3, R156, RZ ;  /* 0x0000009c030c7224 */ /* 0x000fce00078e02ff */
.L_x_86:
[----:B------:R-:W-:Y:S05]  /*2fc0*/  BSYNC B1 ;  /* 0x0000000000017941 */ /* 0x000fea0003800000 */
.L_x_85:
[----:B-1----:R-:W-:Y:S01]  /*2fd0*/  @!P5 IMAD R3, R48, R155, R12 ;  /* 0x0000009b3003d224 */ /* 0x002fe200078e020c */
[----:B------:R-:W-:Y:S04]  /*2fe0*/  BSSY B1, `(.L_x_87) ;  /* 0x0000006000017945 */ /* 0x000fe80003800000 */
[----:B------:R1:W-:Y:S01]  /*2ff0*/  @!P5 STG.E.U8 desc[UR36][R4.64+0x30], R3 ;  /* 0x000030030400d986 */ /* 0x0003e2000c101124 */
[----:B------:R-:W-:Y:S05]  /*3000*/  @P2 BRA `(.L_x_88) ;  /* 0x00000000000c2947 */ /* 0x000fea0003800000 */
[----:B--2---:R-:W1:Y:S02]  /*3010*/  LDG.E.U8 R157, desc[UR36][R8.64+0x31] ;  /* 0x00003124089d7981 */ /* 0x004e64000c1e1100 */
[----:B-1----:R-:W-:-:S05]  /*3020*/  PRMT R3, R157, 0x8880, RZ ;  /* 0x000088809d037816 */ /* 0x002fca00000000ff */
[----:B------:R-:W-:-:S07]  /*3030*/  IMAD R12, R3, R156, RZ ;  /* 0x0000009c030c7224 */ /* 0x000fce00078e02ff */
.L_x_88:
[----:B------:R-:W-:Y:S05]  /*3040*/  BSYNC B1 ;  /* 0x0000000000017941 */ /* 0x000fea0003800000 */
.L_x_87:
        /* <DEDUP_REMOVED lines=11> */
.L_x_90:
[----:B------:R-:W-:Y:S05]  /*3100*/  BSYNC B1 ;  /* 0x0000000000017941 */ /* 0x000fea0003800000 */
.L_x_89:
[----:B-1----:R-:W-:Y:S01]  /*3110*/  @!P4 IMAD R3, R50, R155, R12 ;  /* 0x0000009b3203c224 */ /* 0x002fe200078e020c */
[----:B------:R-:W-:Y:S04]  /*3120*/  BSSY B1, `(.L_x_91) ;  /* 0x0000006000017945 */ /* 0x000fe80003800000 */
[----:B------:R1:W-:Y:S01]  /*3130*/  @!P4 STG.E.U8 desc[UR36][R6.64+0x30], R3 ;  /* 0x000030030600c986 */ /* 0x0003e2000c101124 */
[----:B------:R-:W-:Y:S05]  /*3140*/  @P3 BRA `(.L_x_92) ;  /* 0x00000000000c3947 */ /* 0x000fea0003800000 */
[----:B--2---:R-:W1:Y:S02]  /*3150*/  LDG.E.U8 R157, desc[UR36][R10.64+0x31] ;  /* 0x000031240a9d7981 */ /* 0x004e64000c1e1100 */
[----:B-1----:R-:W-:-:S05]  /*3160*/  PRMT R3, R157, 0x8880, RZ ;  /* 0x000088809d037816 */ /* 0x002fca00000000ff */
[----:B------:R-:W-:-:S07]  /*3170*/  IMAD R12, R3, R156, RZ ;  /* 0x0000009c030c7224 */ /* 0x000fce00078e02ff */
.L_x_92:
[----:B------:R-:W-:Y:S05]  /*3180*/  BSYNC B1 ;  /* 0x0000000000017941 */ /* 0x000fea0003800000 */
.L_x_91:
[----:B------:R-:W-:Y:S01]  /*3190*/  @!P3 IMAD R51, R51, R155, R12 ;  /* 0x0000009b3333b224 */ /* 0x000fe200078e020c */
[----:B------:R-:W-:Y:S04]  /*31a0*/  BSSY B1, `(.L_x_93) ;  /* 0x0000006000017945 */ /* 0x000fe80003800000 */
[----:B------:R0:W-:Y:S01]  /*31b0*/  @!P3 STG.E.U8 desc[UR36][R6.64+0x31], R51 ;  /* 0x000031330600b986 */ /* 0x0001e2000c101124 */
[----:B------:R-:W-:Y:S05]  /*31c0*/  @P5 BRA `(.L_x_94) ;  /* 0x00000000000c5947 */ /* 0x000fea0003800000 */
[----:B--2---:R-:W1:Y:S02]  /*31d0*/  LDG.E.U8 R157, desc[UR36][R8.64+0x38] ;  /* 0x00003824089d7981 */ /* 0x004e64000c1e1100 */
[----:B-1----:R-:W-:-:S05]  /*31e0*/  PRMT R3, R157, 0x8880, RZ ;  /* 0x000088809d037816 */ /* 0x002fca00000000ff */
[----:B------:R-:W-:-:S07]  /*31f0*/  IMAD R12, R3, R156, RZ ;  /* 0x0000009c030c7224 */ /* 0x000fce00078e02ff */
.L_x_94:
[----:B------:R-:W-:Y:S05]  /*3200*/  BSYNC B1 ;  /* 0x0000000000017941 */ /* 0x000fea0003800000 */
.L_x_93:
[----:B-1----:R-:W-:Y:S01]  /*3210*/  @!P5 IMAD R3, R52, R155, R12 ;  /* 0x0000009b3403d224 */ /* 0x002fe200078e020c */
[----:B------:R-:W-:Y:S04]  /*3220*/  BSSY B1, `(.L_x_95) ;  /* 0x0000006000017945 */ /* 0x000fe80003800000 */
[----:B------:R1:W-:Y:S01]  /*3230*/  @!P5 STG.E.U8 desc[UR36][R4.64+0x38], R3 ;  /* 0x000038030400d986 */ /* 0x0003e2000c101124 */
[----:B------:R-:W-:Y:S05]  /*3240*/  @P2 BRA `(.L_x_96) ;  /* 0x00000000000c2947 */ /* 0x000fea0003800000 */
[----:B--2---:R-:W1:Y:S02]  /*3250*/  LDG.E.U8 R157, desc[UR36][R8.64+0x39] ;  /* 0x00003924089d7981 */ /* 0x004e64000c1e1100 */
[----:B-1----:R-:W-:-:S05]  /*3260*/  PRMT R3, R157, 0x8880, RZ ;  /* 0x000088809d037816 */ /* 0x002fca00000000ff */
[----:B------:R-:W-:-:S07]  /*3270*/  IMAD R12, R3, R156, RZ ;  /* 0x0000009c030c7224 */ /* 0x000fce00078e02ff */
.L_x_96:
[----:B------:R-:W-:Y:S05]  /*3280*/  BSYNC B1 ;  /* 0x0000000000017941 */ /* 0x000fea0003800000 */
.L_x_95:
        /* <DEDUP_REMOVED lines=11> */
.L_x_98:
[----:B------:R-:W-:Y:S05]  /*3340*/  BSYNC B1 ;  /* 0x0000000000017941 */ /* 0x000fea0003800000 */
.L_x_97:
[----:B-1----:R-:W-:Y:S01]  /*3350*/  @!P4 IMAD R3, R54, R155, R12 ;  /* 0x0000009b3603c224 */ /* 0x002fe200078e020c */
[----:B------:R-:W-:Y:S04]  /*3360*/  BSSY B1, `(.L_x_99) ;  /* 0x0000006000017945 */ /* 0x000fe80003800000 */
[----:B------:R1:W-:Y:S01]  /*3370*/  @!P4 STG.E.U8 desc[UR36][R6.64+0x38], R3 ;  /* 0x000038030600c986 */ /* 0x0003e2000c101124 */
[----:B------:R-:W-:Y:S05]  /*3380*/  @P3 BRA `(.L_x_100) ;  /* 0x00000000000c3947 */ /* 0x000fea0003800000 */
[----:B--2---:R-:W1:Y:S02]  /*3390*/  LDG.E.U8 R157, desc[UR36][R10.64+0x39] ;  /* 0x000039240a9d7981 */ /* 0x004e64000c1e1100 */
[----:B-1----:R-:W-:-:S05]  /*33a0*/  PRMT R3, R157, 0x8880, RZ ;  /* 0x000088809d037816 */ /* 0x002fca00000000ff */
[----:B------:R-:W-:-:S07]  /*33b0*/  IMAD R12, R3, R156, RZ ;  /* 0x0000009c030c7224 */ /* 0x000fce00078e02ff */
.L_x_100:
[----:B------:R-:W-:Y:S05]  /*33c0*/  BSYNC B1 ;  /* 0x0000000000017941 */ /* 0x000fea0003800000 */
.L_x_99:
[----:B------:R-:W-:Y:S01]  /*33d0*/  @!P3 IMAD R55, R55, R155, R12 ;  /* 0x0000009b3737b224 */ /* 0x000fe200078e020c */
[----:B------:R-:W-:Y:S04]  /*33e0*/  BSSY B1, `(.L_x_101) ;  /* 0x0000006000017945 */ /* 0x000fe80003800000 */
[----:B------:R0:W-:Y:S01]  /*33f0*/  @!P3 STG.E.U8 desc[UR36][R6.64+0x39], R55 ;  /* 0x000039370600b986 */ /* 0x0001e2000c101124 */
[----:B------:R-:W-:Y:S05]  /*3400*/  @P5 BRA `(.L_x_102) ;  /* 0x00000000000c5947 */ /* 0x000fea0003800000 */
[----:B--2---:R-:W1:Y:S02]  /*3410*/  LDG.E.U8 R157, desc[UR36][R8.64+0x40] ;  /* 0x00004024089d7981 */ /* 0x004e64000c1e1100 */
[----:B-1----:R-:W-:-:S05]  /*3420*/  PRMT R3, R157, 0x8880, RZ ;  /* 0x000088809d037816 */ /* 0x002fca00000000ff */
[----:B------:R-:W-:-:S07]  /*3430*/  IMAD R12, R3, R156, RZ ;  /* 0x0000009c030c7224 */ /* 0x000fce00078e02ff */
.L_x_102:
[----:B------:R-:W-:Y:S05]  /*3440*/  BSYNC B1 ;  /* 0x0000000000017941 */ /* 0x000fea0003800000 */
.L_x_101:
[----:B-1----:R-:W-:Y:S01]  /*3450*/  @!P5 IMAD R3, R56, R155, R12 ;  /* 0x0000009b3803d224 */ /* 0x002fe200078e020c */
[----:B------:R-:W-:Y:S04]  /*3460*/  BSSY B1, `(.L_x_103) ;  /* 0x0000006000017945 */ /* 0x000fe80003800000 */
[----:B------:R1:W-:Y:S01]  /*3470*/  @!P5 STG.E.U8 desc[UR36][R4.64+0x40], R3 ;  /* 0x000040030400d986 */ /* 0x0003e2000c101124 */
[----:B------:R-:W-:Y:S05]  /*3480*/  @P2 BRA `(.L_x_104) ;  /* 0x00000000000c2947 */ /* 0x000fea0003800000 */
[----:B--2---:R-:W1:Y:S02]  /*3490*/  LDG.E.U8 R157, desc[UR36][R8.64+0x41] ;  /* 0x00004124089d7981 */ /* 0x004e64000c1e1100 */
[----:B-1----:R-:W-:-:S05]  /*34a0*/  PRMT R3, R157, 0x8880, RZ ;  /* 0x000088809d037816 */ /* 0x002fca00000000ff */
[----:B------:R-:W-:-:S07]  /*34b0*/  IMAD R12, R3, R156, RZ ;  /* 0x0000009c030c7224 */ /* 0x000fce00078e02ff */
.L_x_104:
[----:B------:R-:W-:Y:S05]  /*34c0*/  BSYNC B1 ;  /* 0x0000000000017941 */ /* 0x000fea0003800000 */
.L_x_103:
        /* <DEDUP_REMOVED lines=11> */
.L_x_106:
[----:B------:R-:W-:Y:S05]  /*3580*/  BSYNC B1 ;  /* 0x0000000000017941 */ /* 0x000fea0003800000 */
.L_x_105:
[----:B-1----:R-:W-:Y:S01]  /*3590*/  @!P4 IMAD R3, R58, R155, R12 ;  /* 0x0000009b3a03c224 */ /* 0x002fe200078e020c */
[----:B------:R-:W-:Y:S04]  /*35a0*/  BSSY B1, `(.L_x_107) ;  /* 0x0000006000017945 */ /* 0x000fe80003800000 */
[----:B------:R1:W-:Y:S01]  /*35b0*/  @!P4 STG.E.U8 desc[UR36][R6.64+0x40], R3 ;  /* 0x000040030600c986 */ /* 0x0003e2000c101124 */
[----:B------:R-:W-:Y:S05]  /*35c0*/  @P3 BRA `(.L_x_108) ;  /* 0x00000000000c3947 */ /* 0x000fea0003800000 */
[----:B--2---:R-:W1:Y:S02]  /*35d0*/  LDG.E.U8 R157, desc[UR36][R10.64+0x41] ;  /* 0x000041240a9d7981 */ /* 0x004e64000c1e1100 */
[----:B-1----:R-:W-:-:S05]  /*35e0*/  PRMT R3, R157, 0x8880, RZ ;  /* 0x000088809d037816 */ /* 0x002fca00000000ff */
[----:B------:R-:W-:-:S07]  /*35f0*/  IMAD R12, R3, R156, RZ ;  /* 0x0000009c030c7224 */ /* 0x000fce00078e02ff */
.L_x_108:
[----:B------:R-:W-:Y:S05]  /*3600*/  BSYNC B1 ;  /* 0x0000000000017941 */ /* 0x000fea0003800000 */
.L_x_107:
[----:B------:R-:W-:Y:S01]  /*3610*/  @!P3 IMAD R59, R59, R155, R12 ;  /* 0x0000009b3b3bb224 */ /* 0x000fe200078e020c */
[----:B------:R-:W-:Y:S04]  /*3620*/  BSSY B1, `(.L_x_109) ;  /* 0x0000006000017945 */ /* 0x000fe80003800000 */
[----:B------:R0:W-:Y:S01]  /*3630*/  @!P3 STG.E.U8 desc[UR36][R6.64+0x41], R59 ;  /* 0x0000413b0600b986 */ /* 0x0001e2000c101124 */
[----:B------:R-:W-:Y:S05]  /*3640*/  @P5 BRA `(.L_x_110) ;  /* 0x00000000000c5947 */ /* 0x000fea0003800000 */
[----:B--2---:R-:W1:Y:S02]  /*3650*/  LDG.E.U8 R157, desc[UR36][R8.64+0x48] ;  /* 0x00004824089d7981 */ /* 0x004e64000c1e1100 */
[----:B-1----:R-:W-:-:S05]  /*3660*/  PRMT R3, R157, 0x8880, RZ ;  /* 0x000088809d037816 */ /* 0x002fca00000000ff */
[----:B------:R-:W-:-:S07]  /*3670*/  IMAD R12, R3, R156, RZ ;  /* 0x0000009c030c7224 */ /* 0x000fce00078e02ff */
.L_x_110:
[----:B------:R-:W-:Y:S05]  /*3680*/  BSYNC B1 ;  /* 0x0000000000017941 */ /* 0x000fea0003800000 */
.L_x_109:
[----:B-1----:R-:W-:Y:S01]  /*3690*/  @!P5 IMAD R3, R60, R155, R12 ;  /* 0x0000009b3c03d224 */ /* 0x002fe200078e020c */
[----:B------:R-:W-:Y:S04]  /*36a0*/  BSSY B1, `(.L_x_111) ;  /* 0x0000006000017945 */ /* 0x000fe80003800000 */
[----:B------:R1:W-:Y:S01]  /*36b0*/  @!P5 STG.E.U8 desc[UR36][R4.64+0x48], R3 ;  /* 0x000048030400d986 */ /* 0x0003e2000c101124 */
[----:B------:R-:W-:Y:S05]  /*36c0*/  @P2 BRA `(.L_x_112) ;  /* 0x00000000000c2947 */ /* 0x000fea0003800000 */
[----:B--2---:R-:W1:Y:S02]  /*36d0*/  LDG.E.U8 R157, desc[UR36][R8.64+0x49] ;  /* 0x00004924089d7981 */ /* 0x004e64000c1e1100 */
[----:B-1----:R-:W-:-:S05]  /*36e0*/  PRMT R3, R157, 0x8880, RZ ;  /* 0x000088809d037816 */ /* 0x002fca00000000ff */
[----:B------:R-:W-:-:S07]  /*36f0*/  IMAD R12, R3, R156, RZ ;  /* 0x0000009c030c7224 */ /* 0x000fce00078e02ff */
.L_x_112:
[----:B------:R-:W-:Y:S05]  /*3700*/  BSYNC B1 ;  /* 0x0000000000017941 */ /* 0x000fea0003800000 */
.L_x_111:
        /* <DEDUP_REMOVED lines=11> */
.L_x_114:
[----:B------:R-:W-:Y:S05]  /*37c0*/  BSYNC B1 ;  /* 0x0000000000017941 */ /* 0x000fea0003800000 */
.L_x_113:
[----:B-1----:R-:W-:Y:S01]  /*37d0*/  @!P4 IMAD R3, R62, R155, R12 ;  /* 0x0000009b3e03c224 */ /* 0x002fe200078e020c */
[----:B------:R-:W-:Y:S04]  /*37e0*/  BSSY B1, `(.L_x_115) ;  /* 0x0000006000017945 */ /* 0x000fe80003800000 */
[----:B------:R1:W-:Y:S01]  /*37f0*/  @!P4 STG.E.U8 desc[UR36][R6.64+0x48], R3 ;  /* 0x000048030600c986 */ /* 0x0003e2000c101124 */
[----:B------:R-:W-:Y:S05]  /*3800*/  @P3 BRA `(.L_x_116) ;  /* 0x00000000000c3947 */ /* 0x000fea0003800000 */
[----:B--2---:R-:W1:Y:S02]  /*3810*/  LDG.E.U8 R157, desc[UR36][R10.64+0x49] ;  /* 0x000049240a9d7981 */ /* 0x004e64000c1e1100 */
[----:B-1----:R-:W-:-:S05]  /*3820*/  PRMT R3, R157, 0x8880, RZ ;  /* 0x000088809d037816 */ /* 0x002fca00000000ff */
[----:B------:R-:W-:-:S07]  /*3830*/  IMAD R12, R3, R156, RZ ;  /* 0x0000009c030c7224 */ /* 0x000fce00078e02ff */
.L_x_116:
[----:B------:R-:W-:Y:S05]  /*3840*/  BSYNC B1 ;  /* 0x0000000000017941 */ /* 0x000fea0003800000 */
.L_x_115:
[----:B------:R-:W-:Y:S01]  /*3850*/  @!P3 IMAD R63, R63, R155, R12 ;  /* 0x0000009b3f3fb224 */ /* 0x000fe200078e020c */
[----:B------:R-:W-:Y:S04]  /*3860*/  BSSY B1, `(.L_x_117) ;  /* 0x0000006000017945 */ /* 0x000fe80003800000 */
[----:B------:R0:W-:Y:S01]  /*3870*/  @!P3 STG.E.U8 desc[UR36][R6.64+0x49], R63 ;  /* 0x0000493f0600b986 */ /* 0x0001e2000c101124 */
[----:B------:R-:W-:Y:S05]  /*3880*/  @P5 BRA `(.L_x_118) ;  /* 0x00000000000c5947 */ /* 0x000fea0003800000 */
[----:B--2---:R-:W1:Y:S02]  /*3890*/  LDG.E.U8 R157, desc[UR36][R8.64+0x50] ;  /* 0x00005024089d7981 */ /* 0x004e64000c1e1100 */
[----:B-1----:R-:W-:-:S05]  /*38a0*/  PRMT R3, R157, 0x8880, RZ ;  /* 0x000088809d037816 */ /* 0x002fca00000000ff */
[----:B------:R-:W-:-:S07]  /*38b0*/  IMAD R12, R3, R156, RZ ;  /* 0x0000009c030c7224 */ /* 0x000fce00078e02ff */
.L_x_118:
[----:B------:R-:W-:Y:S05]  /*38c0*/  BSYNC B1 ;  /* 0x0000000000017941 */ /* 0x000fea0003800000 */
.L_x_117:
[----:B-1----:R-:W-:Y:S01]  /*38d0*/  @!P5 IMAD R3, R64, R155, R12 ;  /* 0x0000009b4003d224 */ /* 0x002fe200078e020c */
[----:B------:R-:W-:Y:S04]  /*38e0*/  BSSY B1, `(.L_x_119) ;  /* 0x0000006000017945 */ /* 0x000fe80003800000 */
[----:B------:R1:W-:Y:S01]  /*38f0*/  @!P5 STG.E.U8 desc[UR36][R4.64+0x50], R3 ;  /* 0x000050030400d986 */ /* 0x0003e2000c101124 */
[----:B------:R-:W-:Y:S05]  /*3900*/  @P2 BRA `(.L_x_120) ;  /* 0x00000000000c2947 */ /* 0x000fea0003800000 */
[----:B--2---:R-:W1:Y:S02]  /*3910*/  LDG.E.U8 R157, desc[UR36][R8.64+0x51] ;  /* 0x00005124089d7981 */ /* 0x004e64000c1e1100 */
[----:B-1----:R-:W-:-:S05]  /*3920*/  PRMT R3, R157, 0x8880, RZ ;  /* 0x000088809d037816 */ /* 0x002fca00000000ff */
[----:B------:R-:W-:-:S07]  /*3930*/  IMAD R12, R3, R156, RZ ;  /* 0x0000009c030c7224 */ /* 0x000fce00078e02ff */
.L_x_120:
[----:B------:R-:W-:Y:S05]  /*3940*/  BSYNC B1 ;  /* 0x0000000000017941 */ /* 0x000fea0003800000 */
.L_x_119:
        /* <DEDUP_REMOVED lines=11> */
.L_x_122:
[----:B------:R-:W-:Y:S05]  /*3a00*/  BSYNC B1 ;  /* 0x0000000000017941 */ /* 0x000fea0003800000 */
.L_x_121:
[----:B-1----:R-:W-:Y:S01]  /*3a10*/  @!P4 IMAD R3, R66, R155, R12 ;  /* 0x0000009b4203c224 */ /* 0x002fe200078e020c */
[----:B------:R-:W-:Y:S04]  /*3a20*/  BSSY B1, `(.L_x_123) ;  /* 0x0000006000017945 */ /* 0x000fe80003800000 */
[----:B------:R1:W-:Y:S01]  /*3a30*/  @!P4 STG.E.U8 desc[UR36][R6.64+0x50], R3 ;  /* 0x000050030600c986 */ /* 0x0003e2000c101124 */
[----:B------:R-:W-:Y:S05]  /*3a40*/  @P3 BRA `(.L_x_124) ;  /* 0x00000000000c3947 */ /* 0x000fea0003800000 */
[----:B--2---:R-:W1:Y:S02]  /*3a50*/  LDG.E.U8 R157, desc[UR36][R10.64+0x51] ;  /* 0x000051240a9d7981 */ /* 0x004e64000c1e1100 */
[----:B-1----:R-:W-:-:S05]  /*3a60*/  PRMT R3, R157, 0x8880, RZ ;  /* 0x000088809d037816 */ /* 0x002fca00000000ff */
[----:B------:R-:W-:-:S07]  /*3a70*/  IMAD R12, R3, R156, RZ ;  /* 0x0000009c030c7224 */ /* 0x000fce00078e02ff */
.L_x_124:
[----:B------:R-:W-:Y:S05]  /*3a80*/  BSYNC B1 ;  /* 0x0000000000017941 */ /* 0x000fea0003800000 */
.L_x_123:
[----:B------:R-:W-:Y:S01]  /*3a90*/  @!P3 IMAD R67, R67, R155, R12 ;  /* 0x0000009b4343b224 */ /* 0x000fe200078e020c */
[----:B------:R-:W-:Y:S04]  /*3aa0*/  BSSY B1, `(.L_x_125) ;  /* 0x0000006000017945 */ /* 0x000fe80003800000 */
[----:B------:R0:W-:Y:S01]  /*3ab0*/  @!P3 STG.E.U8 desc[UR36][R6.64+0x51], R67 ;  /* 0x000051430600b986 */ /* 0x0001e2000c101124 */
[----:B------:R-:W-:Y:S05]  /*3ac0*/  @P5 BRA `(.L_x_126) ;  /* 0x00000000000c5947 */ /* 0x000fea0003800000 */
[----:B--2---:R-:W1:Y:S02]  /*3ad0*/  LDG.E.U8 R157, desc[UR36][R8.64+0x58] ;  /* 0x00005824089d7981 */ /* 0x004e64000c1e1100 */
[----:B-1----:R-:W-:-:S05]  /*3ae0*/  PRMT R3, R157, 0x8880, RZ ;  /* 0x000088809d037816 */ /* 0x002fca00000000ff */
[----:B------:R-:W-:-:S07]  /*3af0*/  IMAD R12, R3, R156, RZ ;  /* 0x0000009c030c7224 */ /* 0x000fce00078e02ff */
.L_x_126:
[----:B------:R-:W-:Y:S05]  /*3b00*/  BSYNC B1 ;  /* 0x0000000000017941 */ /* 0x000fea0003800000 */
.L_x_125:
[----:B-1----:R-:W-:Y:S01]  /*3b10*/  @!P5 IMAD R3, R68, R155, R12 ;  /* 0x0000009b4403d224 */ /* 0x002fe200078e020c */
[----:B------:R-:W-:Y:S04]  /*3b20*/  BSSY B1, `(.L_x_127) ;  /* 0x0000006000017945 */ /* 0x000fe80003800000 */
[----:B------:R1:W-:Y:S01]  /*3b30*/  @!P5 STG.E.U8 desc[UR36][R4.64+0x58], R3 ;  /* 0x000058030400d986 */ /* 0x0003e2000c101124 */
[----:B------:R-:W-:Y:S05]  /*3b40*/  @P2 BRA `(.L_x_128) ;  /* 0x00000000000c2947 */ /* 0x000fea0003800000 */
[----:B--2---:R-:W1:Y:S02]  /*3b50*/  LDG.E.U8 R157, desc[UR36][R8.64+0x59] ;  /* 0x00005924089d7981 */ /* 0x004e64000c1e1100 */
[----:B-1----:R-:W-:-:S05]  /*3b60*/  PRMT R3, R157, 0x8880, RZ ;  /* 0x000088809d037816 */ /* 0x002fca00000000ff */
[----:B------:R-:W-:-:S07]  /*3b70*/  IMAD R12, R3, R156, RZ ;  /* 0x0000009c030c7224 */ /* 0x000fce00078e02ff */
.L_x_128:
[----:B------:R-:W-:Y:S05]  /*3b80*/  BSYNC B1 ;  /* 0x0000000000017941 */ /* 0x000fea0003800000 */
.L_x_127:
        /* <DEDUP_REMOVED lines=11> */
.L_x_130:
[----:B------:R-:W-:Y:S05]  /*3c40*/  BSYNC B1 ;  /* 0x0000000000017941 */ /* 0x000fea0003800000 */
.L_x_129:
[----:B-1----:R-:W-:Y:S01]  /*3c50*/  @!P4 IMAD R3, R70, R155, R12 ;  /* 0x0000009b4603c224 */ /* 0x002fe200078e020c */
[----:B------:R-:W-:Y:S04]  /*3c60*/  BSSY B1, `(.L_x_131) ;  /* 0x0000006000017945 */ /* 0x000fe80003800000 */
[----:B------:R1:W-:Y:S01]  /*3c70*/  @!P4 STG.E.U8 desc[UR36][R6.64+0x58], R3 ;  /* 0x000058030600c986 */ /* 0x0003e2000c101124 */
[----:B------:R-:W-:Y:S05]  /*3c80*/  @P3 BRA `(.L_x_132) ;  /* 0x00000000000c3947 */ /* 0x000fea0003800000 */
[----:B--2---:R-:W1:Y:S02]  /*3c90*/  LDG.E.U8 R157, desc[UR36][R10.64+0x59] ;  /* 0x000059240a9d7981 */ /* 0x004e64000c1e1100 */
[----:B-1----:R-:W-:-:S05]  /*3ca0*/  PRMT R3, R157, 0x8880, RZ ;  /* 0x000088809d037816 */ /* 0x002fca00000000ff */
[----:B------:R-:W-:-:S07]  /*3cb0*/  IMAD R12, R3, R156, RZ ;  /* 0x0000009c030c7224 */ /* 0x000fce00078e02ff */
.L_x_132:
[----:B------:R-:W-:Y:S05]  /*3cc0*/  BSYNC B1 ;  /* 0x0000000000017941 */ /* 0x000fea0003800000 */
.L_x_131:
[----:B------:R-:W-:Y:S01]  /*3cd0*/  @!P3 IMAD R71, R71, R155, R12 ;  /* 0x0000009b4747b224 */ /* 0x000fe200078e020c */
[----:B------:R-:W-:Y:S04]  /*3ce0*/  BSSY B1, `(.L_x_133) ;  /* 0x0000006000017945 */ /* 0x000fe80003800000 */
[----:B------:R0:W-:Y:S01]  /*3cf0*/  @!P3 STG.E.U8 desc[UR36][R6.64+0x59], R71 ;  /* 0x000059470600b986 */ /* 0x0001e2000c101124 */
[----:B------:R-:W-:Y:S05]  /*3d00*/  @P5 BRA `(.L_x_134) ;  /* 0x00000000000c5947 */ /* 0x000fea0003800000 */
[----:B--2---:R-:W1:Y:S02]  /*3d10*/  LDG.E.U8 R157, desc[UR36][R8.64+0x60] ;  /* 0x00006024089d7981 */ /* 0x004e64000c1e1100 */
[----:B-1----:R-:W-:-:S05]  /*3d20*/  PRMT R3, R157, 0x8880, RZ ;  /* 0x000088809d037816 */ /* 0x002fca00000000ff */
[----:B------:R-:W-:-:S07]  /*3d30*/  IMAD R12, R3, R156, RZ ;  /* 0x0000009c030c7224 */ /* 0x000fce00078e02ff */
.L_x_134:
[----:B------:R-:W-:Y:S05]  /*3d40*/  BSYNC B1 ;  /* 0x0000000000017941 */ /* 0x000fea0003800000 */
.L_x_133:
[----:B-1----:R-:W-:Y:S01]  /*3d50*/  @!P5 IMAD R3, R72, R155, R12 ;  /* 0x0000009b4803d224 */ /* 0x002fe200078e020c */
[----:B------:R-:W-:Y:S04]  /*3d60*/  BSSY B1, `(.L_x_135) ;  /* 0x0000006000017945 */ /* 0x000fe80003800000 */
[----:B------:R1:W-:Y:S01]  /*3d70*/  @!P5 STG.E.U8 desc[UR36][R4.64+0x60], R3 ;  /* 0x000060030400d986 */ /* 0x0003e2000c101124 */
[----:B------:R-:W-:Y:S05]  /*3d80*/  @P2 BRA `(.L_x_136) ;  /* 0x00000000000c2947 */ /* 0x000fea0003800000 */
[----:B--2---:R-:W1:Y:S02]  /*3d90*/  LDG.E.U8 R157, desc[UR36][R8.64+0x61] ;  /* 0x00006124089d7981 */ /* 0x004e64000c1e1100 */
[----:B-1----:R-:W-:-:S05]  /*3da0*/  PRMT R3, R157, 0x8880, RZ ;  /* 0x000088809d037816 */ /* 0x002fca00000000ff */
[----:B------:R-:W-:-:S07]  /*3db0*/  IMAD R12, R3, R156, RZ ;  /* 0x0000009c030c7224 */ /* 0x000fce00078e02ff */
.L_x_136:
[----:B------:R-:W-:Y:S05]  /*3dc0*/  BSYNC B1 ;  /* 0x0000000000017941 */ /* 0x000fea0003800000 */
.L_x_135:
        /* <DEDUP_REMOVED lines=11> */
.L_x_138:
[----:B------:R-:W-:Y:S05]  /*3e80*/  BSYNC B1 ;  /* 0x0000000000017941 */ /* 0x000fea0003800000 */
.L_x_137:
[----:B-1----:R-:W-:Y:S01]  /*3e90*/  @!P4 IMAD R3, R74, R155, R12 ;  /* 0x0000009b4a03c224 */ /* 0x002fe200078e020c */
[----:B------:R-:W-:Y:S04]  /*3ea0*/  BSSY B1, `(.L_x_139) ;  /* 0x0000006000017945 */ /* 0x000fe80003800000 */
[----:B------:R1:W-:Y:S01]  /*3eb0*/  @!P4 STG.E.U8 desc[UR36][R6.64+0x60], R3 ;  /* 0x000060030600c986 */ /* 0x0003e2000c101124 */
[----:B------:R-:W-:Y:S05]  /*3ec0*/  @P3 BRA `(.L_x_140) ;  /* 0x00000000000c3947 */ /* 0x000fea0003800000 */
[----:B--2---:R-:W1:Y:S02]  /*3ed0*/  LDG.E.U8 R157, desc[UR36][R10.64+0x61] ;  /* 0x000061240a9d7981 */ /* 0x004e64000c1e1100 */
[----:B-1----:R-:W-:-:S05]  /*3ee0*/  PRMT R3, R157, 0x8880, RZ ;  /* 0x000088809d037816 */ /* 0x002fca00000000ff */
[----:B------:R-:W-:-:S07]  /*3ef0*/  IMAD R12, R3, R156, RZ ;  /* 0x0000009c030c7224 */ /* 0x000fce00078e02ff */
.L_x_140:
[----:B------:R-:W-:Y:S05]  /*3f00*/  BSYNC B1 ;  /* 0x0000000000017941 */ /* 0x000fea0003800000 */
.L_x_139:
[----:B------:R-:W-:Y:S01]  /*3f10*/  @!P3 IMAD R75, R75, R155, R12 ;  /* 0x0000009b4b4bb224 */ /* 0x000fe200078e020c */
[----:B------:R-:W-:Y:S04]  /*3f20*/  BSSY B1, `(.L_x_141) ;  /* 0x0000006000017945 */ /* 0x000fe80003800000 */
[----:B------:R0:W-:Y:S01]  /*3f30*/  @!P3 STG.E.U8 desc[UR36][R6.64+0x61], R75 ;  /* 0x0000614b0600b986 */ /* 0x0001e2000c101124 */
[----:B------:R-:W-:Y:S05]  /*3f40*/  @P5 BRA `(.L_x_142) ;  /* 0x00000000000c5947 */ /* 0x000fea0003800000 */
[----:B--2---:R-:W1:Y:S02]  /*3f50*/  LDG.E.U8 R157, desc[UR36][R8.64+0x68] ;  /* 0x00006824089d7981 */ /* 0x004e64000c1e1100 */
[----:B-1----:R-:W-:-:S05]  /*3f60*/  PRMT R3, R157, 0x8880, RZ ;  /* 0x000088809d037816 */ /* 0x002fca00000000ff */
[----:B------:R-:W-:-:S07]  /*3f70*/  IMAD R12, R3, R156, RZ ;  /* 0x0000009c030c7224 */ /* 0x000fce00078e02ff */
.L_x_142:
[----:B------:R-:W-:Y:S05]  /*3f80*/  BSYNC B1 ;  /* 0x0000000000017941 */ /* 0x000fea0003800000 */
.L_x_141:
[----:B-1----:R-:W-:Y:S01]  /*3f90*/  @!P5 IMAD R3, R76, R155, R12 ;  /* 0x0000009b4c03d224 */ /* 0x002fe200078e020c */
[----:B------:R-:W-:Y:S04]  /*3fa0*/  BSSY B1, `(.L_x_143) ;  /* 0x0000006000017945 */ /* 0x000fe80003800000 */
[----:B------:R1:W-:Y:S01]  /*3fb0*/  @!P5 STG.E.U8 desc[UR36][R4.64+0x68], R3 ;  /* 0x000068030400d986 */ /* 0x0003e2000c101124 */
[----:B------:R-:W-:Y:S05]  /*3fc0*/  @P2 BRA `(.L_x_144) ;  /* 0x00000000000c2947 */ /* 0x000fea0003800000 */
[----:B--2---:R-:W1:Y:S02]  /*3fd0*/  LDG.E.U8 R157, desc[UR36][R8.64+0x69] ;  /* 0x00006924089d7981 */ /* 0x004e64000c1e1100 */
[----:B-1----:R-:W-:-:S05]  /*3fe0*/  PRMT R3, R157, 0x8880, RZ ;  /* 0x000088809d037816 */ /* 0x002fca00000000ff */
[----:B------:R-:W-:-:S07]  /*3ff0*/  IMAD R12, R3, R156, RZ ;  /* 0x0000009c030c7224 */ /* 0x000fce00078e02ff */
.L_x_144:
[----:B------:R-:W-:Y:S05]  /*4000*/  BSYNC B1 ;  /* 0x0000000000017941 */ /* 0x000fea0003800000 */
.L_x_143:
        /* <DEDUP_REMOVED lines=11> */
.L_x_146:
[----:B------:R-:W-:Y:S05]  /*40c0*/  BSYNC B1 ;  /* 0x0000000000017941 */ /* 0x000fea0003800000 */
.L_x_145:
[----:B-1----:R-:W-:Y:S01]  /*40d0*/  @!P4 IMAD R3, R78, R155, R12 ;  /* 0x0000009b4e03c224 */ /* 0x002fe200078e020c */
[----:B------:R-:W-:Y:S04]  /*40e0*/  BSSY B1, `(.L_x_147) ;  /* 0x0000006000017945 */ /* 0x000fe80003800000 */
[----:B------:R1:W-:Y:S01]  /*40f0*/  @!P4 STG.E.U8 desc[UR36][R6.64+0x68], R3 ;  /* 0x000068030600c986 */ /* 0x0003e2000c101124 */
[----:B------:R-:W-:Y:S05]  /*4100*/  @P3 BRA `(.L_x_148) ;  /* 0x00000000000c3947 */ /* 0x000fea0003800000 */
[----:B--2---:R-:W1:Y:S02]  /*4110*/  LDG.E.U8 R157, desc[UR36][R10.64+0x69] ;  /* 0x000069240a9d7981 */ /* 0x004e64000c1e1100 */
[----:B-1----:R-:W-:-:S05]  /*4120*/  PRMT R3, R157, 0x8880, RZ ;  /* 0x000088809d037816 */ /* 0x002fca00000000ff */
[----:B------:R-:W-:-:S07]  /*4130*/  IMAD R12, R3, R156, RZ ;  /* 0x0000009c030c7224 */ /* 0x000fce00078e02ff */
.L_x_148:
[----:B------:R-:W-:Y:S05]  /*4140*/  BSYNC B1 ;  /* 0x0000000000017941 */ /* 0x000fea0003800000 */
.L_x_147:
[----:B------:R-:W-:Y:S01]  /*4150*/  @!P3 IMAD R79, R79, R155, R12 ;  /* 0x0000009b4f4fb224 */ /* 0x000fe200078e020c */
[----:B------:R-:W-:Y:S04]  /*4160*/  BSSY B1, `(.L_x_149) ;  /* 0x0000006000017945 */ /* 0x000fe80003800000 */
[----:B------:R0:W-:Y:S01]  /*4170*/  @!P3 STG.E.U8 desc[UR36][R6.64+0x69], R79 ;  /* 0x0000694f0600b986 */ /* 0x0001e2000c101124 */
[----:B------:R-:W-:Y:S05]  /*4180*/  @P5 BRA `(.L_x_150) ;  /* 0x00000000000c5947 */ /* 0x000fea0003800000 */
[----:B--2---:R-:W1:Y:S02]  /*4190*/  LDG.E.U8 R157, desc[UR36][R8.64+0x70] ;  /* 0x00007024089d7981 */ /* 0x004e64000c1e1100 */
[----:B-1----:R-:W-:-:S05]  /*41a0*/  PRMT R3, R157, 0x8880, RZ ;  /* 0x000088809d037816 */ /* 0x002fca00000000ff */
[----:B------:R-:W-:-:S07]  /*41b0*/  IMAD R12, R3, R156, RZ ;  /* 0x0000009c030c7224 */ /* 0x000fce00078e02ff */
.L_x_150:
[----:B------:R-:W-:Y:S05]  /*41c0*/  BSYNC B1 ;  /* 0x0000000000017941 */ /* 0x000fea0003800000 */
.L_x_149:
[----:B-1----:R-:W-:Y:S01]  /*41d0*/  @!P5 IMAD R3, R80, R155, R12 ;  /* 0x0000009b5003d224 */ /* 0x002fe200078e020c */
[----:B------:R-:W-:Y:S04]  /*41e0*/  BSSY B1, `(.L_x_151) ;  /* 0x0000006000017945 */ /* 0x000fe80003800000 */
[----:B------:R1:W-:Y:S01]  /*41f0*/  @!P5 STG.E.U8 desc[UR36][R4.64+0x70], R3 ;  /* 0x000070030400d986 */ /* 0x0003e2000c101124 */
[----:B------:R-:W-:Y:S05]  /*4200*/  @P2 BRA `(.L_x_152) ;  /* 0x00000000000c2947 */ /* 0x000fea0003800000 */
[----:B--2---:R-:W1:Y:S02]  /*4210*/  LDG.E.U8 R157, desc[UR36][R8.64+0x71] ;  /* 0x00007124089d7981 */ /* 0x004e64000c1e1100 */
[----:B-1----:R-:W-:-:S05]  /*4220*/  PRMT R3, R157, 0x8880, RZ ;  /* 0x000088809d037816 */ /* 0x002fca00000000ff */
[----:B------:R-:W-:-:S07]  /*4230*/  IMAD R12, R3, R156, RZ ;  /* 0x0000009c030c7224 */ /* 0x000fce00078e02ff */
.L_x_152:
[----:B------:R-:W-:Y:S05]  /*4240*/  BSYNC B1 ;  /* 0x0000000000017941 */ /* 0x000fea0003800000 */
.L_x_151:
        /* <DEDUP_REMOVED lines=11> */
.L_x_154:
[----:B------:R-:W-:Y:S05]  /*4300*/  BSYNC B1 ;  /* 0x0000000000017941 */ /* 0x000fea0003800000 */
.L_x_153:
[----:B-1----:R-:W-:Y:S01]  /*4310*/  @!P4 IMAD R3, R82, R155, R12 ;  /* 0x0000009b5203c224 */ /* 0x002fe200078e020c */
[----:B------:R-:W-:Y:S04]  /*4320*/  BSSY B1, `(.L_x_155) ;  /* 0x0000006000017945 */ /* 0x000fe80003800000 */
[----:B------:R1:W-:Y:S01]  /*4330*/  @!P4 STG.E.U8 desc[UR36][R6.64+0x70], R3 ;  /* 0x000070030600c986 */ /* 0x0003e2000c101124 */
[----:B------:R-:W-:Y:S05]  /*4340*/  @P3 BRA `(.L_x_156) ;  /* 0x00000000000c3947 */ /* 0x000fea0003800000 */
[----:B--2---:R-:W1:Y:S02]  /*4350*/  LDG.E.U8 R157, desc[UR36][R10.64+0x71] ;  /* 0x000071240a9d7981 */ /* 0x004e64000c1e1100 */
[----:B-1----:R-:W-:-:S05]  /*4360*/  PRMT R3, R157, 0x8880, RZ ;  /* 0x000088809d037816 */ /* 0x002fca00000000ff */
[----:B------:R-:W-:-:S07]  /*4370*/  IMAD R12, R3, R156, RZ ;  /* 0x0000009c030c7224 */ /* 0x000fce00078e02ff */
.L_x_156:
[----:B------:R-:W-:Y:S05]  /*4380*/  BSYNC B1 ;  /* 0x0000000000017941 */ /* 0x000fea0003800000 */
.L_x_155:
[----:B------:R-:W-:Y:S01]  /*4390*/  @!P3 IMAD R83, R83, R155, R12 ;  /* 0x0000009b5353b224 */ /* 0x000fe200078e020c */
[----:B------:R-:W-:Y:S04]  /*43a0*/  BSSY B1, `(.L_x_157) ;  /* 0x0000006000017945 */ /* 0x000fe80003800000 */
[----:B------:R0:W-:Y:S01]  /*43b0*/  @!P3 STG.E.U8 desc[UR36][R6.64+0x71], R83 ;  /* 0x000071530600b986 */ /* 0x0001e2000c101124 */
[----:B------:R-:W-:Y:S05]  /*43c0*/  @P5 BRA `(.L_x_158) ;  /* 0x00000000000c5947 */ /* 0x000fea0003800000 */
[----:B--2---:R-:W1:Y:S02]  /*43d0*/  LDG.E.U8 R157, desc[UR36][R8.64+0x78] ;  /* 0x00007824089d7981 */ /* 0x004e64000c1e1100 */
[----:B-1----:R-:W-:-:S05]  /*43e0*/  PRMT R3, R157, 0x8880, RZ ;  /* 0x000088809d037816 */ /* 0x002fca00000000ff */
[----:B------:R-:W-:-:S07]  /*43f0*/  IMAD R12, R3, R156, RZ ;  /* 0x0000009c030c7224 */ /* 0x000fce00078e02ff */
.L_x_158:
[----:B------:R-:W-:Y:S05]  /*4400*/  BSYNC B1 ;  /* 0x0000000000017941 */ /* 0x000fea0003800000 */
.L_x_157:
[----:B-1----:R-:W-:Y:S01]  /*4410*/  @!P5 IMAD R3, R84, R155, R12 ;  /* 0x0000009b5403d224 */ /* 0x002fe200078e020c */
[----:B------:R-:W-:Y:S04]  /*4420*/  BSSY B1, `(.L_x_159) ;  /* 0x0000006000017945 */ /* 0x000fe80003800000 */
[----:B------:R1:W-:Y:S01]  /*4430*/  @!P5 STG.E.U8 desc[UR36][R4.64+0x78], R3 ;  /* 0x000078030400d986 */ /* 0x0003e2000c101124 */
[----:B------:R-:W-:Y:S05]  /*4440*/  @P2 BRA `(.L_x_160) ;  /* 0x00000000000c2947 */ /* 0x000fea0003800000 */
[----:B--2---:R-:W1:Y:S02]  /*4450*/  LDG.E.U8 R157, desc[UR36][R8.64+0x79] ;  /* 0x00007924089d7981 */ /* 0x004e64000c1e1100 */
[----:B-1----:R-:W-:-:S05]  /*4460*/  PRMT R3, R157, 0x8880, RZ ;  /* 0x000088809d037816 */ /* 0x002fca00000000ff */
[----:B------:R-:W-:-:S07]  /*4470*/  IMAD R12, R3, R156, RZ ;  /* 0x0000009c030c7224 */ /* 0x000fce00078e02ff */
.L_x_160:
[----:B------:R-:W-:Y:S05]  /*4480*/  BSYNC B1 ;  /* 0x0000000000017941 */ /* 0x000fea0003800000 */
.L_x_159:
        /* <DEDUP_REMOVED lines=11> */
.L_x_162:
[----:B------:R-:W-:Y:S05]  /*4540*/  BSYNC B1 ;  /* 0x0000000000017941 */ /* 0x000fea0003800000 */
.L_x_161:
[----:B-1----:R-:W-:Y:S01]  /*4550*/  @!P4 IMAD R3, R86, R155, R12 ;  /* 0x0000009b5603c224 */ /* 0x002fe200078e020c */
[----:B------:R-:W-:Y:S04]  /*4560*/  BSSY B1, `(.L_x_163) ;  /* 0x0000006000017945 */ /* 0x000fe80003800000 */
[----:B------:R1:W-:Y:S01]  /*4570*/  @!P4 STG.E.U8 desc[UR36][R6.64+0x78], R3 ;  /* 0x000078030600c986 */ /* 0x0003e2000c101124 */
[----:B------:R-:W-:Y:S05]  /*4580*/  @P3 BRA `(.L_x_164) ;  /* 0x00000000000c3947 */ /* 0x000fea0003800000 */
[----:B--2---:R-:W1:Y:S02]  /*4590*/  LDG.E.U8 R157, desc[UR36][R10.64+0x79] ;  /* 0x000079240a9d7981 */ /* 0x004e64000c1e1100 */
[----:B-1----:R-:W-:-:S05]  /*45a0*/  PRMT R3, R157, 0x8880, RZ ;  /* 0x000088809d037816 */ /* 0x002fca00000000ff */
[----:B------:R-:W-:-:S07]  /*45b0*/  IMAD R12, R3, R156, RZ ;  /* 0x0000009c030c7224 */ /* 0x000fce00078e02ff */
.L_x_164:
[----:B------:R-:W-:Y:S05]  /*45c0*/  BSYNC B1 ;  /* 0x0000000000017941 */ /* 0x000fea0003800000 */
.L_x_163:
[----:B------:R-:W-:Y:S01]  /*45d0*/  @!P3 IMAD R87, R87, R155, R12 ;  /* 0x0000009b5757b224 */ /* 0x000fe200078e020c */
[----:B------:R-:W-:Y:S04]  /*45e0*/  BSSY B1, `(.L_x_165) ;  /* 0x0000006000017945 */ /* 0x000fe80003800000 */
[----:B------:R0:W-:Y:S01]  /*45f0*/  @!P3 STG.E.U8 desc[UR36][R6.64+0x79], R87 ;  /* 0x000079570600b986 */ /* 0x0001e2000c101124 */
[----:B------:R-:W-:Y:S05]  /*4600*/  @P5 BRA `(.L_x_166) ;  /* 0x00000000000c5947 */ /* 0x000fea0003800000 */
[----:B--2---:R-:W1:Y:S02]  /*4610*/  LDG.E.U8 R157, desc[UR36][R8.64+0x80] ;  /* 0x00008024089d7981 */ /* 0x004e64000c1e1100 */
[----:B-1----:R-:W-:-:S05]  /*4620*/  PRMT R3, R157, 0x8880, RZ ;  /* 0x000088809d037816 */ /* 0x002fca00000000ff */
[----:B------:R-:W-:-:S07]  /*4630*/  IMAD R12, R3, R156, RZ ;  /* 0x0000009c030c7224 */ /* 0x000fce00078e02ff */
.L_x_166:
[----:B------:R-:W-:Y:S05]  /*4640*/  BSYNC B1 ;  /* 0x0000000000017941 */ /* 0x000fea0003800000 */
.L_x_165:
[----:B-1----:R-:W-:Y:S01]  /*4650*/  @!P5 IMAD R3, R88, R155, R12 ;  /* 0x0000009b5803d224 */ /* 0x002fe200078e020c */
[----:B------:R-:W-:Y:S04]  /*4660*/  BSSY B1, `(.L_x_167) ;  /* 0x0000006000017945 */ /* 0x000fe80003800000 */
[----:B------:R1:W-:Y:S01]  /*4670*/  @!P5 STG.E.U8 desc[UR36][R4.64+0x80], R3 ;  /* 0x000080030400d986 */ /* 0x0003e2000c101124 */
[----:B------:R-:W-:Y:S05]  /*4680*/  @P2 BRA `(.L_x_168) ;  /* 0x00000000000c2947 */ /* 0x000fea0003800000 */
[----:B--2---:R-:W1:Y:S02]  /*4690*/  LDG.E.U8 R157, desc[UR36][R8.64+0x81] ;  /* 0x00008124089d7981 */ /* 0x004e64000c1e1100 */
[----:B-1----:R-:W-:-:S05]  /*46a0*/  PRMT R3, R157, 0x8880, RZ ;  /* 0x000088809d037816 */ /* 0x002fca00000000ff */
[----:B------:R-:W-:-:S07]  /*46b0*/  IMAD R12, R3, R156, RZ ;  /* 0x0000009c030c7224 */ /* 0x000fce00078e02ff */
.L_x_168:
[----:B------:R-:W-:Y:S05]  /*46c0*/  BSYNC B1 ;  /* 0x0000000000017941 */ /* 0x000fea0003800000 */
.L_x_167:
        /* <DEDUP_REMOVED lines=11> */
.L_x_170:
[----:B------:R-:W-:Y:S05]  /*4780*/  BSYNC B1 ;  /* 0x0000000000017941 */ /* 0x000fea0003800000 */
.L_x_169:
[----:B-1----:R-:W-:Y:S01]  /*4790*/  @!P4 IMAD R3, R90, R155, R12 ;  /* 0x0000009b5a03c224 */ /* 0x002fe200078e020c */
[----:B------:R-:W-:Y:S04]  /*47a0*/  BSSY B1, `(.L_x_171) ;  /* 0x0000006000017945 */ /* 0x000fe80003800000 */
[----:B------:R1:W-:Y:S01]  /*47b0*/  @!P4 STG.E.U8 desc[UR36][R6.64+0x80], R3 ;  /* 0x000080030600c986 */ /* 0x0003e2000c101124 */
[----:B------:R-:W-:Y:S05]  /*47c0*/  @P3 BRA `(.L_x_172) ;  /* 0x00000000000c3947 */ /* 0x000fea0003800000 */
[----:B--2---:R-:W1:Y:S02]  /*47d0*/  LDG.E.U8 R157, desc[UR36][R10.64+0x81] ;  /* 0x000081240a9d7981 */ /* 0x004e64000c1e1100 */
[----:B-1----:R-:W-:-:S05]  /*47e0*/  PRMT R3, R157, 0x8880, RZ ;  /* 0x000088809d037816 */ /* 0x002fca00000000ff */
[----:B------:R-:W-:-:S07]  /*47f0*/  IMAD R12, R3, R156, RZ ;  /* 0x0000009c030c7224 */ /* 0x000fce00078e02ff */
.L_x_172:
[----:B------:R-:W-:Y:S05]  /*4800*/  BSYNC B1 ;  /* 0x0000000000017941 */ /* 0x000fea0003800000 */
.L_x_171:
[----:B------:R-:W-:Y:S01]  /*4810*/  @!P3 IMAD R91, R91, R155, R12 ;  /* 0x0000009b5b5bb224 */ /* 0x000fe200078e020c */
[----:B------:R-:W-:Y:S04]  /*4820*/  BSSY B1, `(.L_x_173) ;  /* 0x0000006000017945 */ /* 0x000fe80003800000 */
[----:B------:R0:W-:Y:S01]  /*4830*/  @!P3 STG.E.U8 desc[UR36][R6.64+0x81], R91 ;  /* 0x0000815b0600b986 */ /* 0x0001e2000c101124 */
[----:B------:R-:W-:Y:S05]  /*4840*/  @P5 BRA `(.L_x_174) ;  /* 0x00000000000c5947 */ /* 0x000fea0003800000 */
[----:B--2---:R-:W1:Y:S02]  /*4850*/  LDG.E.U8 R157, desc[UR36][R8.64+0x88] ;  /* 0x00008824089d7981 */ /* 0x004e64000c1e1100 */
[----:B-1----:R-:W-:-:S05]  /*4860*/  PRMT R3, R157, 0x8880, RZ ;  /* 0x000088809d037816 */ /* 0x002fca00000000ff */
[----:B------:R-:W-:-:S07]  /*4870*/  IMAD R12, R3, R156, RZ ;  /* 0x0000009c030c7224 */ /* 0x000fce00078e02ff */
.L_x_174:
[----:B------:R-:W-:Y:S05]  /*4880*/  BSYNC B1 ;  /* 0x0000000000017941 */ /* 0x000fea0003800000 */
.L_x_173:
[----:B-1----:R-:W-:Y:S01]  /*4890*/  @!P5 IMAD R3, R92, R155, R12 ;  /* 0x0000009b5c03d224 */ /* 0x002fe200078e020c */
[----:B------:R-:W-:Y:S04]  /*48a0*/  BSSY B1, `(.L_x_175) ;  /* 0x0000006000017945 */ /* 0x000fe80003800000 */
[----:B------:R1:W-:Y:S01]  /*48b0*/  @!P5 STG.E.U8 desc[UR36][R4.64+0x88], R3 ;  /* 0x000088030400d986 */ /* 0x0003e2000c101124 */
[----:B------:R-:W-:Y:S05]  /*48c0*/  @P2 BRA `(.L_x_176) ;  /* 0x00000000000c2947 */ /* 0x000fea0003800000 */
[----:B--2---:R-:W1:Y:S02]  /*48d0*/  LDG.E.U8 R157, desc[UR36][R8.64+0x89] ;  /* 0x00008924089d7981 */ /* 0x004e64000c1e1100 */
[----:B-1----:R-:W-:-:S05]  /*48e0*/  PRMT R3, R157, 0x8880, RZ ;  /* 0x000088809d037816 */ /* 0x002fca00000000ff */
[----:B------:R-:W-:-:S07]  /*48f0*/  IMAD R12, R3, R156, RZ ;  /* 0x0000009c030c7224 */ /* 0x000fce00078e02ff */
.L_x_176:
[----:B------:R-:W-:Y:S05]  /*4900*/  BSYNC B1 ;  /* 0x0000000000017941 */ /* 0x000fea0003800000 */
.L_x_175:
        /* <DEDUP_REMOVED lines=11> */
.L_x_178:
[----:B------:R-:W-:Y:S05]  /*49c0*/  BSYNC B1 ;  /* 0x0000000000017941 */ /* 0x000fea0003800000 */
.L_x_177:
[----:B-1----:R-:W-:Y:S01]  /*49d0*/  @!P4 IMAD R3, R94, R155, R12 ;  /* 0x0000009b5e03c224 */ /* 0x002fe200078e020c */
[----:B------:R-:W-:Y:S04]  /*49e0*/  BSSY B1, `(.L_x_179) ;  /* 0x0000006000017945 */ /* 0x000fe80003800000 */
[----:B------:R1:W-:Y:S01]  /*49f0*/  @!P4 STG.E.U8 desc[UR36][R6.64+0x88], R3 ;  /* 0x000088030600c986 */ /* 0x0003e2000c101124 */
[----:B------:R-:W-:Y:S05]  /*4a00*/  @P3 BRA `(.L_x_180) ;  /* 0x00000000000c3947 */ /* 0x000fea0003800000 */
[----:B--2---:R-:W1:Y:S02]  /*4a10*/  LDG.E.U8 R157, desc[UR36][R10.64+0x89] ;  /* 0x000089240a9d7981 */ /* 0x004e64000c1e1100 */
[----:B-1----:R-:W-:-:S05]  /*4a20*/  PRMT R3, R157, 0x8880, RZ ;  /* 0x000088809d037816 */ /* 0x002fca00000000ff */
[----:B------:R-:W-:-:S07]  /*4a30*/  IMAD R12, R3, R156, RZ ;  /* 0x0000009c030c7224 */ /* 0x000fce00078e02ff */
.L_x_180:
[----:B------:R-:W-:Y:S05]  /*4a40*/  BSYNC B1 ;  /* 0x0000000000017941 */ /* 0x000fea0003800000 */
.L_x_179:
[----:B------:R-:W-:Y:S01]  /*4a50*/  @!P3 IMAD R95, R95, R155, R12 ;  /* 0x0000009b5f5fb224 */ /* 0x000fe200078e020c */
[----:B------:R-:W-:Y:S04]  /*4a60*/  BSSY B1, `(.L_x_181) ;  /* 0x0000006000017945 */ /* 0x000fe80003800000 */
[----:B------:R0:W-:Y:S01]  /*4a70*/  @!P3 STG.E.U8 desc[UR36][R6.64+0x89], R95 ;  /* 0x0000895f0600b986 */ /* 0x0001e2000c101124 */
[----:B------:R-:W-:Y:S05]  /*4a80*/  @P5 BRA `(.L_x_182) ;  /* 0x00000000000c5947 */ /* 0x000fea0003800000 */
[----:B--2---:R-:W1:Y:S02]  /*4a90*/  LDG.E.U8 R157, desc[UR36][R8.64+0x90] ;  /* 0x00009024089d7981 */ /* 0x004e64000c1e1100 */
[----:B-1----:R-:W-:-:S05]  /*4aa0*/  PRMT R3, R157, 0x8880, RZ ;  /* 0x000088809d037816 */ /* 0x002fca00000000ff */
[----:B------:R-:W-:-:S07]  /*4ab0*/  IMAD R12, R3, R156, RZ ;  /* 0x0000009c030c7224 */ /* 0x000fce00078e02ff */
.L_x_182:
[----:B------:R-:W-:Y:S05]  /*4ac0*/  BSYNC B1 ;  /* 0x0000000000017941 */ /* 0x000fea0003800000 */
.L_x_181:
[----:B-1----:R-:W-:Y:S01]  /*4ad0*/  @!P5 IMAD R3, R96, R155, R12 ;  /* 0x0000009b6003d224 */ /* 0x002fe200078e020c */
[----:B------:R-:W-:Y:S04]  /*4ae0*/  BSSY B1, `(.L_x_183) ;  /* 0x0000006000017945 */ /* 0x000fe80003800000 */
[----:B------:R1:W-:Y:S01]  /*4af0*/  @!P5 STG.E.U8 desc[UR36][R4.64+0x90], R3 ;  /* 0x000090030400d986 */ /* 0x0003e2000c101124 */
[----:B------:R-:W-:Y:S05]  /*4b00*/  @P2 BRA `(.L_x_184) ;  /* 0x00000000000c2947 */ /* 0x000fea0003800000 */
[----:B--2---:R-:W1:Y:S02]  /*4b10*/  LDG.E.U8 R157, desc[UR36][R8.64+0x91] ;  /* 0x00009124089d7981 */ /* 0x004e64000c1e1100 */
[----:B-1----:R-:W-:-:S05]  /*4b20*/  PRMT R3, R157, 0x8880, RZ ;  /* 0x000088809d037816 */ /* 0x002fca00000000ff */
[----:B------:R-:W-:-:S07]  /*4b30*/  IMAD R12, R3, R156, RZ ;  /* 0x0000009c030c7224 */ /* 0x000fce00078e02ff */
.L_x_184:
[----:B------:R-:W-:Y:S05]  /*4b40*/  BSYNC B1 ;  /* 0x0000000000017941 */ /* 0x000fea0003800000 */
.L_x_183:
        /* <DEDUP_REMOVED lines=11> */
.L_x_186:
[----:B------:R-:W-:Y:S05]  /*4c00*/  BSYNC B1 ;  /* 0x0000000000017941 */ /* 0x000fea0003800000 */
.L_x_185:
[----:B-1----:R-:W-:Y:S01]  /*4c10*/  @!P4 IMAD R3, R98, R155, R12 ;  /* 0x0000009b6203c224 */ /* 0x002fe200078e020c */
[----:B------:R-:W-:Y:S04]  /*4c20*/  BSSY B1, `(.L_x_187) ;  /* 0x0000006000017945 */ /* 0x000fe80003800000 */
[----:B------:R1:W-:Y:S01]  /*4c30*/  @!P4 STG.E.U8 desc[UR36][R6.64+0x90], R3 ;  /* 0x000090030600c986 */ /* 0x0003e2000c101124 */
[----:B------:R-:W-:Y:S05]  /*4c40*/  @P3 BRA `(.L_x_188) ;  /* 0x00000000000c3947 */ /* 0x000fea0003800000 */
[----:B--2---:R-:W1:Y:S02]  /*4c50*/  LDG.E.U8 R157, desc[UR36][R10.64+0x91] ;  /* 0x000091240a9d7981 */ /* 0x004e64000c1e1100 */
[----:B-1----:R-:W-:-:S05]  /*4c60*/  PRMT R3, R157, 0x8880, RZ ;  /* 0x000088809d037816 */ /* 0x002fca00000000ff */
[----:B------:R-:W-:-:S07]  /*4c70*/  IMAD R12, R3, R156, RZ ;  /* 0x0000009c030c7224 */ /* 0x000fce00078e02ff */
.L_x_188:
[----:B------:R-:W-:Y:S05]  /*4c80*/  BSYNC B1 ;  /* 0x0000000000017941 */ /* 0x000fea0003800000 */
.L_x_187:
[----:B------:R-:W-:Y:S01]  /*4c90*/  @!P3 IMAD R99, R99, R155, R12 ;  /* 0x0000009b6363b224 */ /* 0x000fe200078e020c */
[----:B------:R-:W-:Y:S04]  /*4ca0*/  BSSY B1, `(.L_x_189) ;  /* 0x0000006000017945 */ /* 0x000fe80003800000 */
[----:B------:R0:W-:Y:S01]  /*4cb0*/  @!P3 STG.E.U8 desc[UR36][R6.64+0x91], R99 ;  /* 0x000091630600b986 */ /* 0x0001e2000c101124 */
[----:B------:R-:W-:Y:S05]  /*4cc0*/  @P5 BRA `(.L_x_190) ;  /* 0x00000000000c5947 */ /* 0x000fea0003800000 */
[----:B--2---:R-:W1:Y:S02]  /*4cd0*/  LDG.E.U8 R157, desc[UR36][R8.64+0x98] ;  /* 0x00009824089d7981 */ /* 0x004e64000c1e1100 */
[----:B-1----:R-:W-:-:S05]  /*4ce0*/  PRMT R3, R157, 0x8880, RZ ;  /* 0x000088809d037816 */ /* 0x002fca00000000ff */
[----:B------:R-:W-:-:S07]  /*4cf0*/  IMAD R12, R3, R156, RZ ;  /* 0x0000009c030c7224 */ /* 0x000fce00078e02ff */
.L_x_190:
[----:B------:R-:W-:Y:S05]  /*4d00*/  BSYNC B1 ;  /* 0x0000000000017941 */ /* 0x000fea0003800000 */
.L_x_189:
[----:B-1----:R-:W-:Y:S01]  /*4d10*/  @!P5 IMAD R3, R100, R155, R12 ;  /* 0x0000009b6403d224 */ /* 0x002fe200078e020c */
[----:B------:R-:W-:Y:S04]  /*4d20*/  BSSY B1, `(.L_x_191) ;  /* 0x0000006000017945 */ /* 0x000fe80003800000 */
[----:B------:R1:W-:Y:S01]  /*4d30*/  @!P5 STG.E.U8 desc[UR36][R4.64+0x98], R3 ;  /* 0x000098030400d986 */ /* 0x0003e2000c101124 */
[----:B------:R-:W-:Y:S05]  /*4d40*/  @P2 BRA `(.L_x_192) ;  /* 0x00000000000c2947 */ /* 0x000fea0003800000 */
[----:B--2---:R-:W1:Y:S02]  /*4d50*/  LDG.E.U8 R157, desc[UR36][R8.64+0x99] ;  /* 0x00009924089d7981 */ /* 0x004e64000c1e1100 */
[----:B-1----:R-:W-:-:S05]  /*4d60*/  PRMT R3, R157, 0x8880, RZ ;  /* 0x000088809d037816 */ /* 0x002fca00000000ff */
[----:B------:R-:W-:-:S07]  /*4d70*/  IMAD R12, R3, R156, RZ ;  /* 0x0000009c030c7224 */ /* 0x000fce00078e02ff */
.L_x_192:
[----:B------:R-:W-:Y:S05]  /*4d80*/  BSYNC B1 ;  /* 0x0000000000017941 */ /* 0x000fea0003800000 */
.L_x_191:
        /* <DEDUP_REMOVED lines=11> */
.L_x_194:
[----:B------:R-:W-:Y:S05]  /*4e40*/  BSYNC B1 ;  /* 0x0000000000017941 */ /* 0x000fea0003800000 */
.L_x_193:
[----:B-1----:R-:W-:Y:S01]  /*4e50*/  @!P4 IMAD R3, R102, R155, R12 ;  /* 0x0000009b6603c224 */ /* 0x002fe200078e020c */
[----:B------:R-:W-:Y:S04]  /*4e60*/  BSSY B1, `(.L_x_195) ;  /* 0x0000006000017945 */ /* 0x000fe80003800000 */
[----:B------:R1:W-:Y:S01]  /*4e70*/  @!P4 STG.E.U8 desc[UR36][R6.64+0x98], R3 ;  /* 0x000098030600c986 */ /* 0x0003e2000c101124 */
[----:B------:R-:W-:Y:S05]  /*4e80*/  @P3 BRA `(.L_x_196) ;  /* 0x00000000000c3947 */ /* 0x000fea0003800000 */
[----:B--2---:R-:W1:Y:S02]  /*4e90*/  LDG.E.U8 R157, desc[UR36][R10.64+0x99] ;  /* 0x000099240a9d7981 */ /* 0x004e64000c1e1100 */
[----:B-1----:R-:W-:-:S05]  /*4ea0*/  PRMT R3, R157, 0x8880, RZ ;  /* 0x000088809d037816 */ /* 0x002fca00000000ff */
[----:B------:R-:W-:-:S07]  /*4eb0*/  IMAD R12, R3, R156, RZ ;  /* 0x0000009c030c7224 */ /* 0x000fce00078e02ff */
.L_x_196:
[----:B------:R-:W-:Y:S05]  /*4ec0*/  BSYNC B1 ;  /* 0x0000000000017941 */ /* 0x000fea0003800000 */
.L_x_195:
[----:B------:R-:W-:Y:S01]  /*4ed0*/  @!P3 IMAD R103, R103, R155, R12 ;  /* 0x0000009b6767b224 */ /* 0x000fe200078e020c */
[----:B------:R-:W-:Y:S04]  /*4ee0*/  BSSY B1, `(.L_x_197) ;  /* 0x0000006000017945 */ /* 0x000fe80003800000 */
[----:B------:R0:W-:Y:S01]  /*4ef0*/  @!P3 STG.E.U8 desc[UR36][R6.64+0x99], R103 ;  /* 0x000099670600b986 */ /* 0x0001e2000c101124 */
[----:B------:R-:W-:Y:S05]  /*4f00*/  @P5 BRA `(.L_x_198) ;  /* 0x00000000000c5947 */ /* 0x000fea0003800000 */
[----:B--2---:R-:W1:Y:S02]  /*4f10*/  LDG.E.U8 R157, desc[UR36][R8.64+0xa0] ;  /* 0x0000a024089d7981 */ /* 0x004e64000c1e1100 */
[----:B-1----:R-:W-:-:S05]  /*4f20*/  PRMT R3, R157, 0x8880, RZ ;  /* 0x000088809d037816 */ /* 0x002fca00000000ff */
[----:B------:R-:W-:-:S07]  /*4f30*/  IMAD R12, R3, R156, RZ ;  /* 0x0000009c030c7224 */ /* 0x000fce00078e02ff */
.L_x_198:
[----:B------:R-:W-:Y:S05]  /*4f40*/  BSYNC B1 ;  /* 0x0000000000017941 */ /* 0x000fea0003800000 */
.L_x_197:
[----:B-1----:R-:W-:Y:S01]  /*4f50*/  @!P5 IMAD R3, R104, R155, R12 ;  /* 0x0000009b6803d224 */ /* 0x002fe200078e020c */
[----:B------:R-:W-:Y:S04]  /*4f60*/  BSSY B1, `(.L_x_199) ;  /* 0x0000006000017945 */ /* 0x000fe80003800000 */
[----:B------:R1:W-:Y:S01]  /*4f70*/  @!P5 STG.E.U8 desc[UR36][R4.64+0xa0], R3 ;  /* 0x0000a0030400d986 */ /* 0x0003e2000c101124 */
[----:B------:R-:W-:Y:S05]  /*4f80*/  @P2 BRA `(.L_x_200) ;  /* 0x00000000000c2947 */ /* 0x000fea0003800000 */
[----:B--2---:R-:W1:Y:S02]  /*4f90*/  LDG.E.U8 R157, desc[UR36][R8.64+0xa1] ;  /* 0x0000a124089d7981 */ /* 0x004e64000c1e1100 */
[----:B-1----:R-:W-:-:S05]  /*4fa0*/  PRMT R3, R157, 0x8880, RZ ;  /* 0x000088809d037816 */ /* 0x002fca00000000ff */
[----:B------:R-:W-:-:S07]  /*4fb0*/  IMAD R12, R3, R156, RZ ;  /* 0x0000009c030c7224 */ /* 0x000fce00078e02ff */
.L_x_200:
[----:B------:R-:W-:Y:S05]  /*4fc0*/  BSYNC B1 ;  /* 0x0000000000017941 */ /* 0x000fea0003800000 */
.L_x_199:
        /* <DEDUP_REMOVED lines=11> */
.L_x_202:
[----:B------:R-:W-:Y:S05]  /*5080*/  BSYNC B1 ;  /* 0x0000000000017941 */ /* 0x000fea0003800000 */
.L_x_201:
[----:B-1----:R-:W-:Y:S01]  /*5090*/  @!P4 IMAD R3, R106, R155, R12 ;  /* 0x0000009b6a03c224 */ /* 0x002fe200078e020c */
[----:B------:R-:W-:Y:S04]  /*50a0*/  BSSY B1, `(.L_x_203) ;  /* 0x0000006000017945 */ /* 0x000fe80003800000 */
[----:B------:R1:W-:Y:S01]  /*50b0*/  @!P4 STG.E.U8 desc[UR36][R6.64+0xa0], R3 ;  /* 0x0000a0030600c986 */ /* 0x0003e2000c101124 */
[----:B------:R-:W-:Y:S05]  /*50c0*/  @P3 BRA `(.L_x_204) ;  /* 0x00000000000c3947 */ /* 0x000fea0003800000 */
[----:B--2---:R-:W1:Y:S02]  /*50d0*/  LDG.E.U8 R157, desc[UR36][R10.64+0xa1] ;  /* 0x0000a1240a9d7981 */ /* 0x004e64000c1e1100 */
[----:B-1----:R-:W-:-:S05]  /*50e0*/  PRMT R3, R157, 0x8880, RZ ;  /* 0x000088809d037816 */ /* 0x002fca00000000ff */
[----:B------:R-:W-:-:S07]  /*50f0*/  IMAD R12, R3, R156, RZ ;  /* 0x0000009c030c7224 */ /* 0x000fce00078e02ff */
.L_x_204:
[----:B------:R-:W-:Y:S05]  /*5100*/  BSYNC B1 ;  /* 0x0000000000017941 */ /* 0x000fea0003800000 */
.L_x_203:
[----:B------:R-:W-:Y:S01]  /*5110*/  @!P3 IMAD R107, R107, R155, R12 ;  /* 0x0000009b6b6bb224 */ /* 0x000fe200078e020c */
[----:B------:R-:W-:Y:S04]  /*5120*/  BSSY B1, `(.L_x_205) ;  /* 0x0000006000017945 */ /* 0x000fe80003800000 */
[----:B------:R0:W-:Y:S01]  /*5130*/  @!P3 STG.E.U8 desc[UR36][R6.64+0xa1], R107 ;  /* 0x0000a16b0600b986 */ /* 0x0001e2000c101124 */
[----:B------:R-:W-:Y:S05]  /*5140*/  @P5 BRA `(.L_x_206) ;  /* 0x00000000000c5947 */ /* 0x000fea0003800000 */
[----:B--2---:R-:W1:Y:S02]  /*5150*/  LDG.E.U8 R157, desc[UR36][R8.64+0xa8] ;  /* 0x0000a824089d7981 */ /* 0x004e64000c1e1100 */
[----:B-1----:R-:W-:-:S05]  /*5160*/  PRMT R3, R157, 0x8880, RZ ;  /* 0x000088809d037816 */ /* 0x002fca00000000ff */
[----:B------:R-:W-:-:S07]  /*5170*/  IMAD R12, R3, R156, RZ ;  /* 0x0000009c030c7224 */ /* 0x000fce00078e02ff */
.L_x_206:
[----:B------:R-:W-:Y:S05]  /*5180*/  BSYNC B1 ;  /* 0x0000000000017941 */ /* 0x000fea0003800000 */
.L_x_205:
[----:B-1----:R-:W-:Y:S01]  /*5190*/  @!P5 IMAD R3, R108, R155, R12 ;  /* 0x0000009b6c03d224 */ /* 0x002fe200078e020c */
[----:B------:R-:W-:Y:S04]  /*51a0*/  BSSY B1, `(.L_x_207) ;  /* 0x0000006000017945 */ /* 0x000fe80003800000 */
[----:B------:R1:W-:Y:S01]  /*51b0*/  @!P5 STG.E.U8 desc[UR36][R4.64+0xa8], R3 ;  /* 0x0000a8030400d986 */ /* 0x0003e2000c101124 */
[----:B------:R-:W-:Y:S05]  /*51c0*/  @P2 BRA `(.L_x_208) ;  /* 0x00000000000c2947 */ /* 0x000fea0003800000 */
[----:B--2---:R-:W1:Y:S02]  /*51d0*/  LDG.E.U8 R157, desc[UR36][R8.64+0xa9] ;  /* 0x0000a924089d7981 */ /* 0x004e64000c1e1100 */
[----:B-1----:R-:W-:-:S05]  /*51e0*/  PRMT R3, R157, 0x8880, RZ ;  /* 0x000088809d037816 */ /* 0x002fca00000000ff */
[----:B------:R-:W-:-:S07]  /*51f0*/  IMAD R12, R3, R156, RZ ;  /* 0x0000009c030c7224 */ /* 0x000fce00078e02ff */
.L_x_208:
[----:B------:R-:W-:Y:S05]  /*5200*/  BSYNC B1 ;  /* 0x0000000000017941 */ /* 0x000fea0003800000 */
.L_x_207:
        /* <DEDUP_REMOVED lines=11> */
.L_x_210:
[----:B------:R-:W-:Y:S05]  /*52c0*/  BSYNC B1 ;  /* 0x0000000000017941 */ /* 0x000fea0003800000 */
.L_x_209:
[----:B-1----:R-:W-:Y:S01]  /*52d0*/  @!P4 IMAD R3, R110, R155, R12 ;  /* 0x0000009b6e03c224 */ /* 0x002fe200078e020c */
[----:B------:R-:W-:Y:S04]  /*52e0*/  BSSY B1, `(.L_x_211) ;  /* 0x0000006000017945 */ /* 0x000fe80003800000 */
[----:B------:R1:W-:Y:S01]  /*52f0*/  @!P4 STG.E.U8 desc[UR36][R6.64+0xa8], R3 ;  /* 0x0000a8030600c986 */ /* 0x0003e2000c101124 */
[----:B------:R-:W-:Y:S05]  /*5300*/  @P3 BRA `(.L_x_212) ;  /* 0x00000000000c3947 */ /* 0x000fea0003800000 */
[----:B--2---:R-:W1:Y:S02]  /*5310*/  LDG.E.U8 R157, desc[UR36][R10.64+0xa9] ;  /* 0x0000a9240a9d7981 */ /* 0x004e64000c1e1100 */
[----:B-1----:R-:W-:-:S05]  /*5320*/  PRMT R3, R157, 0x8880, RZ ;  /* 0x000088809d037816 */ /* 0x002fca00000000ff */
[----:B------:R-:W-:-:S07]  /*5330*/  IMAD R12, R3, R156, RZ ;  /* 0x0000009c030c7224 */ /* 0x000fce00078e02ff */
.L_x_212:
[----:B------:R-:W-:Y:S05]  /*5340*/  BSYNC B1 ;  /* 0x0000000000017941 */ /* 0x000fea0003800000 */
.L_x_211:
[----:B------:R-:W-:Y:S01]  /*5350*/  @!P3 IMAD R111, R111, R155, R12 ;  /* 0x0000009b6f6fb224 */ /* 0x000fe200078e020c */
[----:B------:R-:W-:Y:S04]  /*5360*/  BSSY B1, `(.L_x_213) ;  /* 0x0000006000017945 */ /* 0x000fe80003800000 */
[----:B------:R0:W-:Y:S01]  /*5370*/  @!P3 STG.E.U8 desc[UR36][R6.64+0xa9], R111 ;  /* 0x0000a96f0600b986 */ /* 0x0001e2000c101124 */
[----:B------:R-:W-:Y:S05]  /*5380*/  @P5 BRA `(.L_x_214) ;  /* 0x00000000000c5947 */ /* 0x000fea0003800000 */
[----:B--2---:R-:W1:Y:S02]  /*5390*/  LDG.E.U8 R157, desc[UR36][R8.64+0xb0] ;  /* 0x0000b024089d7981 */ /* 0x004e64000c1e1100 */
[----:B-1----:R-:W-:-:S05]  /*53a0*/  PRMT R3, R157, 0x8880, RZ ;  /* 0x000088809d037816 */ /* 0x002fca00000000ff */
[----:B------:R-:W-:-:S07]  /*53b0*/  IMAD R12, R3, R156, RZ ;  /* 0x0000009c030c7224 */ /* 0x000fce00078e02ff */
.L_x_214:
[----:B------:R-:W-:Y:S05]  /*53c0*/  BSYNC B1 ;  /* 0x0000000000017941 */ /* 0x000fea0003800000 */
.L_x_213:
[----:B-1----:R-:W-:Y:S01]  /*53d0*/  @!P5 IMAD R3, R112, R155, R12 ;  /* 0x0000009b7003d224 */ /* 0x002fe200078e020c */
[----:B------:R-:W-:Y:S04]  /*53e0*/  BSSY B1, `(.L_x_215) ;  /* 0x0000006000017945 */ /* 0x000fe80003800000 */
[----:B------:R1:W-:Y:S01]  /*53f0*/  @!P5 STG.E.U8 desc[UR36][R4.64+0xb0], R3 ;  /* 0x0000b0030400d986 */ /* 0x0003e2000c101124 */
[----:B------:R-:W-:Y:S05]  /*5400*/  @P2 BRA `(.L_x_216) ;  /* 0x00000000000c2947 */ /* 0x000fea0003800000 */
[----:B--2---:R-:W1:Y:S02]  /*5410*/  LDG.E.U8 R157, desc[UR36][R8.64+0xb1] ;  /* 0x0000b124089d7981 */ /* 0x004e64000c1e1100 */
[----:B-1----:R-:W-:-:S05]  /*5420*/  PRMT R3, R157, 0x8880, RZ ;  /* 0x000088809d037816 */ /* 0x002fca00000000ff */
[----:B------:R-:W-:-:S07]  /*5430*/  IMAD R12, R3, R156, RZ ;  /* 0x0000009c030c7224 */ /* 0x000fce00078e02ff */
.L_x_216:
[----:B------:R-:W-:Y:S05]  /*5440*/  BSYNC B1 ;  /* 0x0000000000017941 */ /* 0x000fea0003800000 */
.L_x_215:
        /* <DEDUP_REMOVED lines=11> */
.L_x_218:
[----:B------:R-:W-:Y:S05]  /*5500*/  BSYNC B1 ;  /* 0x0000000000017941 */ /* 0x000fea0003800000 */
.L_x_217:
[----:B-1----:R-:W-:Y:S01]  /*5510*/  @!P4 IMAD R3, R114, R155, R12 ;  /* 0x0000009b7203c224 */ /* 0x002fe200078e020c */
[----:B------:R-:W-:Y:S04]  /*5520*/  BSSY B1, `(.L_x_219) ;  /* 0x0000006000017945 */ /* 0x000fe80003800000 */
[----:B------:R1:W-:Y:S01]  /*5530*/  @!P4 STG.E.U8 desc[UR36][R6.64+0xb0], R3 ;  /* 0x0000b0030600c986 */ /* 0x0003e2000c101124 */
[----:B------:R-:W-:Y:S05]  /*5540*/  @P3 BRA `(.L_x_220) ;  /* 0x00000000000c3947 */ /* 0x000fea0003800000 */
[----:B--2---:R-:W1:Y:S02]  /*5550*/  LDG.E.U8 R157, desc[UR36][R10.64+0xb1] ;  /* 0x0000b1240a9d7981 */ /* 0x004e64000c1e1100 */
[----:B-1----:R-:W-:-:S05]  /*5560*/  PRMT R3, R157, 0x8880, RZ ;  /* 0x000088809d037816 */ /* 0x002fca00000000ff */
[----:B------:R-:W-:-:S07]  /*5570*/  IMAD R12, R3, R156, RZ ;  /* 0x0000009c030c7224 */ /* 0x000fce00078e02ff */
.L_x_220:
[----:B------:R-:W-:Y:S05]  /*5580*/  BSYNC B1 ;  /* 0x0000000000017941 */ /* 0x000fea0003800000 */
.L_x_219:
[----:B------:R-:W-:Y:S01]  /*5590*/  @!P3 IMAD R115, R115, R155, R12 ;  /* 0x0000009b7373b224 */ /* 0x000fe200078e020c */
[----:B------:R-:W-:Y:S04]  /*55a0*/  BSSY B1, `(.L_x_221) ;  /* 0x0000006000017945 */ /* 0x000fe80003800000 */
[----:B------:R0:W-:Y:S01]  /*55b0*/  @!P3 STG.E.U8 desc[UR36][R6.64+0xb1], R115 ;  /* 0x0000b1730600b986 */ /* 0x0001e2000c101124 */
[----:B------:R-:W-:Y:S05]  /*55c0*/  @P5 BRA `(.L_x_222) ;  /* 0x00000000000c5947 */ /* 0x000fea0003800000 */
[----:B--2---:R-:W1:Y:S02]  /*55d0*/  LDG.E.U8 R157, desc[UR36][R8.64+0xb8] ;  /* 0x0000b824089d7981 */ /* 0x004e64000c1e1100 */
[----:B-1----:R-:W-:-:S05]  /*55e0*/  PRMT R3, R157, 0x8880, RZ ;  /* 0x000088809d037816 */ /* 0x002fca00000000ff */
[----:B------:R-:W-:-:S07]  /*55f0*/  IMAD R12, R3, R156, RZ ;  /* 0x0000009c030c7224 */ /* 0x000fce00078e02ff */
.L_x_222:
[----:B------:R-:W-:Y:S05]  /*5600*/  BSYNC B1 ;  /* 0x0000000000017941 */ /* 0x000fea0003800000 */
.L_x_221:
[----:B-1----:R-:W-:Y:S01]  /*5610*/  @!P5 IMAD R3, R116, R155, R12 ;  /* 0x0000009b7403d224 */ /* 0x002fe200078e020c */
[----:B------:R-:W-:Y:S04]  /*5620*/  BSSY B1, `(.L_x_223) ;  /* 0x0000006000017945 */ /* 0x000fe80003800000 */
[----:B------:R1:W-:Y:S01]  /*5630*/  @!P5 STG.E.U8 desc[UR36][R4.64+0xb8], R3 ;  /* 0x0000b8030400d986 */ /* 0x0003e2000c101124 */
[----:B------:R-:W-:Y:S05]  /*5640*/  @P2 BRA `(.L_x_224) ;  /* 0x00000000000c2947 */ /* 0x000fea0003800000 */
[----:B--2---:R-:W1:Y:S02]  /*5650*/  LDG.E.U8 R157, desc[UR36][R8.64+0xb9] ;  /* 0x0000b924089d7981 */ /* 0x004e64000c1e1100 */
[----:B-1----:R-:W-:-:S05]  /*5660*/  PRMT R3, R157, 0x8880, RZ ;  /* 0x000088809d037816 */ /* 0x002fca00000000ff */
[----:B------:R-:W-:-:S07]  /*5670*/  IMAD R12, R3, R156, RZ ;  /* 0x0000009c030c7224 */ /* 0x000fce00078e02ff */
.L_x_224:
[----:B------:R-:W-:Y:S05]  /*5680*/  BSYNC B1 ;  /* 0x0000000000017941 */ /* 0x000fea0003800000 */
.L_x_223:
        /* <DEDUP_REMOVED lines=11> */
.L_x_226:
[----:B------:R-:W-:Y:S05]  /*5740*/  BSYNC B1 ;  /* 0x0000000000017941 */ /* 0x000fea0003800000 */
.L_x_225:
[----:B-1----:R-:W-:Y:S01]  /*5750*/  @!P4 IMAD R3, R118, R155, R12 ;  /* 0x0000009b7603c224 */ /* 0x002fe200078e020c */
[----:B------:R-:W-:Y:S04]  /*5760*/  BSSY B1, `(.L_x_227) ;  /* 0x0000006000017945 */ /* 0x000fe80003800000 */
[----:B------:R1:W-:Y:S01]  /*5770*/  @!P4 STG.E.U8 desc[UR36][R6.64+0xb8], R3 ;  /* 0x0000b8030600c986 */ /* 0x0003e2000c101124 */
[----:B------:R-:W-:Y:S05]  /*5780*/  @P3 BRA `(.L_x_228) ;  /* 0x00000000000c3947 */ /* 0x000fea0003800000 */
[----:B--2---:R-:W1:Y:S02]  /*5790*/  LDG.E.U8 R157, desc[UR36][R10.64+0xb9] ;  /* 0x0000b9240a9d7981 */ /* 0x004e64000c1e1100 */
[----:B-1----:R-:W-:-:S05]  /*57a0*/  PRMT R3, R157, 0x8880, RZ ;  /* 0x000088809d037816 */ /* 0x002fca00000000ff */
[----:B------:R-:W-:-:S07]  /*57b0*/  IMAD R12, R3, R156, RZ ;  /* 0x0000009c030c7224 */ /* 0x000fce00078e02ff */
.L_x_228:
[----:B------:R-:W-:Y:S05]  /*57c0*/  BSYNC B1 ;  /* 0x0000000000017941 */ /* 0x000fea0003800000 */
.L_x_227:
[----:B------:R-:W-:Y:S01]  /*57d0*/  @!P3 IMAD R119, R119, R155, R12 ;  /* 0x0000009b7777b224 */ /* 0x000fe200078e020c */
[----:B------:R-:W-:Y:S04]  /*57e0*/  BSSY B1, `(.L_x_229) ;  /* 0x0000006000017945 */ /* 0x000fe80003800000 */
[----:B------:R0:W-:Y:S01]  /*57f0*/  @!P3 STG.E.U8 desc[UR36][R6.64+0xb9], R119 ;  /* 0x0000b9770600b986 */ /* 0x0001e2000c101124 */
[----:B------:R-:W-:Y:S05]  /*5800*/  @P5 BRA `(.L_x_230) ;  /* 0x00000000000c5947 */ /* 0x000fea0003800000 */
[----:B--2---:R-:W1:Y:S02]  /*5810*/  LDG.E.U8 R157, desc[UR36][R8.64+0xc0] ;  /* 0x0000c024089d7981 */ /* 0x004e64000c1e1100 */
[----:B-1----:R-:W-:-:S05]  /*5820*/  PRMT R3, R157, 0x8880, RZ ;  /* 0x000088809d037816 */ /* 0x002fca00000000ff */
[----:B------:R-:W-:-:S07]  /*5830*/  IMAD R12, R3, R156, RZ ;  /* 0x0000009c030c7224 */ /* 0x000fce00078e02ff */
.L_x_230:
[----:B------:R-:W-:Y:S05]  /*5840*/  BSYNC B1 ;  /* 0x0000000000017941 */ /* 0x000fea0003800000 */
.L_x_229:
[----:B-1----:R-:W-:Y:S01]  /*5850*/  @!P5 IMAD R3, R120, R155, R12 ;  /* 0x0000009b7803d224 */ /* 0x002fe200078e020c */
[----:B------:R-:W-:Y:S04]  /*5860*/  BSSY B1, `(.L_x_231) ;  /* 0x0000006000017945 */ /* 0x000fe80003800000 */
[----:B------:R1:W-:Y:S01]  /*5870*/  @!P5 STG.E.U8 desc[UR36][R4.64+0xc0], R3 ;  /* 0x0000c0030400d986 */ /* 0x0003e2000c101124 */
[----:B------:R-:W-:Y:S05]  /*5880*/  @P2 BRA `(.L_x_232) ;  /* 0x00000000000c2947 */ /* 0x000fea0003800000 */
[----:B--2---:R-:W1:Y:S02]  /*5890*/  LDG.E.U8 R157, desc[UR36][R8.64+0xc1] ;  /* 0x0000c124089d7981 */ /* 0x004e64000c1e1100 */
[----:B-1----:R-:W-:-:S05]  /*58a0*/  PRMT R3, R157, 0x8880, RZ ;  /* 0x000088809d037816 */ /* 0x002fca00000000ff */
[----:B------:R-:W-:-:S07]  /*58b0*/  IMAD R12, R3, R156, RZ ;  /* 0x0000009c030c7224 */ /* 0x000fce00078e02ff */
.L_x_232:
[----:B------:R-:W-:Y:S05]  /*58c0*/  BSYNC B1 ;  /* 0x0000000000017941 */ /* 0x000fea0003800000 */
.L_x_231:
        /* <DEDUP_REMOVED lines=11> */
.L_x_234:
[----:B------:R-:W-:Y:S05]  /*5980*/  BSYNC B1 ;  /* 0x0000000000017941 */ /* 0x000fea0003800000 */
.L_x_233:
[----:B-1----:R-:W-:Y:S01]  /*5990*/  @!P4 IMAD R3, R122, R155, R12 ;  /* 0x0000009b7a03c224 */ /* 0x002fe200078e020c */
[----:B------:R-:W-:Y:S04]  /*59a0*/  BSSY B1, `(.L_x_235) ;  /* 0x0000006000017945 */ /* 0x000fe80003800000 */
[----:B------:R1:W-:Y:S01]  /*59b0*/  @!P4 STG.E.U8 desc[UR36][R6.64+0xc0], R3 ;  /* 0x0000c0030600c986 */ /* 0x0003e2000c101124 */
[----:B------:R-:W-:Y:S05]  /*59c0*/  @P3 BRA `(.L_x_236) ;  /* 0x00000000000c3947 */ /* 0x000fea0003800000 */
[----:B--2---:R-:W1:Y:S02]  /*59d0*/  LDG.E.U8 R157, desc[UR36][R10.64+0xc1] ;  /* 0x0000c1240a9d7981 */ /* 0x004e64000c1e1100 */
[----:B-1----:R-:W-:-:S05]  /*59e0*/  PRMT R3, R157, 0x8880, RZ ;  /* 0x000088809d037816 */ /* 0x002fca00000000ff */
[----:B------:R-:W-:-:S07]  /*59f0*/  IMAD R12, R3, R156, RZ ;  /* 0x0000009c030c7224 */ /* 0x000fce00078e02ff */
.L_x_236:
[----:B------:R-:W-:Y:S05]  /*5a00*/  BSYNC B1 ;  /* 0x0000000000017941 */ /* 0x000fea0003800000 */
.L_x_235:
[----:B------:R-:W-:Y:S01]  /*5a10*/  @!P3 IMAD R123, R123, R155, R12 ;  /* 0x0000009b7b7bb224 */ /* 0x000fe200078e020c */
[----:B------:R-:W-:Y:S04]  /*5a20*/  BSSY B1, `(.L_x_237) ;  /* 0x0000006000017945 */ /* 0x000fe80003800000 */
[----:B------:R0:W-:Y:S01]  /*5a30*/  @!P3 STG.E.U8 desc[UR36][R6.64+0xc1], R123 ;  /* 0x0000c17b0600b986 */ /* 0x0001e2000c101124 */
[----:B------:R-:W-:Y:S05]  /*5a40*/  @P5 BRA `(.L_x_238) ;  /* 0x00000000000c5947 */ /* 0x000fea0003800000 */
[----:B--2---:R-:W1:Y:S02]  /*5a50*/  LDG.E.U8 R157, desc[UR36][R8.64+0xc8] ;  /* 0x0000c824089d7981 */ /* 0x004e64000c1e1100 */
[----:B-1----:R-:W-:-:S05]  /*5a60*/  PRMT R3, R157, 0x8880, RZ ;  /* 0x000088809d037816 */ /* 0x002fca00000000ff */
[----:B------:R-:W-:-:S07]  /*5a70*/  IMAD R12, R3, R156, RZ ;  /* 0x0000009c030c7224 */ /* 0x000fce00078e02ff */
.L_x_238:
[----:B------:R-:W-:Y:S05]  /*5a80*/  BSYNC B1 ;  /* 0x0000000000017941 */ /* 0x000fea0003800000 */
.L_x_237:
[----:B-1----:R-:W-:Y:S01]  /*5a90*/  @!P5 IMAD R3, R124, R155, R12 ;  /* 0x0000009b7c03d224 */ /* 0x002fe200078e020c */
[----:B------:R-:W-:Y:S04]  /*5aa0*/  BSSY B1, `(.L_x_239) ;  /* 0x0000006000017945 */ /* 0x000fe80003800000 */
[----:B------:R1:W-:Y:S01]  /*5ab0*/  @!P5 STG.E.U8 desc[UR36][R4.64+0xc8], R3 ;  /* 0x0000c8030400d986 */ /* 0x0003e2000c101124 */
[----:B------:R-:W-:Y:S05]  /*5ac0*/  @P2 BRA `(.L_x_240) ;  /* 0x00000000000c2947 */ /* 0x000fea0003800000 */
[----:B--2---:R-:W1:Y:S02]  /*5ad0*/  LDG.E.U8 R157, desc[UR36][R8.64+0xc9] ;  /* 0x0000c924089d7981 */ /* 0x004e64000c1e1100 */
[----:B-1----:R-:W-:-:S05]  /*5ae0*/  PRMT R3, R157, 0x8880, RZ ;  /* 0x000088809d037816 */ /* 0x002fca00000000ff */
[----:B------:R-:W-:-:S07]  /*5af0*/  IMAD R12, R3, R156, RZ ;  /* 0x0000009c030c7224 */ /* 0x000fce00078e02ff */
.L_x_240:
[----:B------:R-:W-:Y:S05]  /*5b00*/  BSYNC B1 ;  /* 0x0000000000017941 */ /* 0x000fea0003800000 */
.L_x_239:
        /* <DEDUP_REMOVED lines=11> */
.L_x_242:
[----:B------:R-:W-:Y:S05]  /*5bc0*/  BSYNC B1 ;  /* 0x0000000000017941 */ /* 0x000fea0003800000 */
.L_x_241:
[----:B-1----:R-:W-:Y:S01]  /*5bd0*/  @!P4 IMAD R3, R126, R155, R12 ;  /* 0x0000009b7e03c224 */ /* 0x002fe200078e020c */
[----:B------:R-:W-:Y:S04]  /*5be0*/  BSSY B1, `(.L_x_243) ;  /* 0x0000006000017945 */ /* 0x000fe80003800000 */
[----:B------:R1:W-:Y:S01]  /*5bf0*/  @!P4 STG.E.U8 desc[UR36][R6.64+0xc8], R3 ;  /* 0x0000c8030600c986 */ /* 0x0003e2000c101124 */
[----:B------:R-:W-:Y:S05]  /*5c00*/  @P3 BRA `(.L_x_244) ;  /* 0x00000000000c3947 */ /* 0x000fea0003800000 */
[----:B--2---:R-:W1:Y:S02]  /*5c10*/  LDG.E.U8 R157, desc[UR36][R10.64+0xc9] ;  /* 0x0000c9240a9d7981 */ /* 0x004e64000c1e1100 */
[----:B-1----:R-:W-:-:S05]  /*5c20*/  PRMT R3, R157, 0x8880, RZ ;  /* 0x000088809d037816 */ /* 0x002fca00000000ff */
[----:B------:R-:W-:-:S07]  /*5c30*/  IMAD R12, R3, R156, RZ ;  /* 0x0000009c030c7224 */ /* 0x000fce00078e02ff */
.L_x_244:
[----:B------:R-:W-:Y:S05]  /*5c40*/  BSYNC B1 ;  /* 0x0000000000017941 */ /* 0x000fea0003800000 */
.L_x_243:
[----:B------:R-:W-:Y:S01]  /*5c50*/  @!P3 IMAD R127, R127, R155, R12 ;  /* 0x0000009b7f7fb224 */ /* 0x000fe200078e020c */
[----:B------:R-:W-:Y:S04]  /*5c60*/  BSSY B1, `(.L_x_245) ;  /* 0x0000006000017945 */ /* 0x000fe80003800000 */
[----:B------:R0:W-:Y:S01]  /*5c70*/  @!P3 STG.E.U8 desc[UR36][R6.64+0xc9], R127 ;  /* 0x0000c97f0600b986 */ /* 0x0001e2000c101124 */
[----:B------:R-:W-:Y:S05]  /*5c80*/  @P5 BRA `(.L_x_246) ;  /* 0x00000000000c5947 */ /* 0x000fea0003800000 */
[----:B--2---:R-:W1:Y:S02]  /*5c90*/  LDG.E.U8 R157, desc[UR36][R8.64+0xd0] ;  /* 0x0000d024089d7981 */ /* 0x004e64000c1e1100 */
[----:B-1----:R-:W-:-:S05]  /*5ca0*/  PRMT R3, R157, 0x8880, RZ ;  /* 0x000088809d037816 */ /* 0x002fca00000000ff */
[----:B------:R-:W-:-:S07]  /*5cb0*/  IMAD R12, R3, R156, RZ ;  /* 0x0000009c030c7224 */ /* 0x000fce00078e02ff */
.L_x_246:
[----:B------:R-:W-:Y:S05]  /*5cc0*/  BSYNC B1 ;  /* 0x0000000000017941 */ /* 0x000fea0003800000 */
.L_x_245:
[----:B-1----:R-:W-:Y:S01]  /*5cd0*/  @!P5 IMAD R3, R128, R155, R12 ;  /* 0x0000009b8003d224 */ /* 0x002fe200078e020c */
[----:B------:R-:W-:Y:S04]  /*5ce0*/  BSSY B1, `(.L_x_247) ;  /* 0x0000006000017945 */ /* 0x000fe80003800000 */
[----:B------:R1:W-:Y:S01]  /*5cf0*/  @!P5 STG.E.U8 desc[UR36][R4.64+0xd0], R3 ;  /* 0x0000d0030400d986 */ /* 0x0003e2000c101124 */
[----:B------:R-:W-:Y:S05]  /*5d00*/  @P2 BRA `(.L_x_248) ;  /* 0x00000000000c2947 */ /* 0x000fea0003800000 */
[----:B--2---:R-:W1:Y:S02]  /*5d10*/  LDG.E.U8 R157, desc[UR36][R8.64+0xd1] ;  /* 0x0000d124089d7981 */ /* 0x004e64000c1e1100 */
[----:B-1----:R-:W-:-:S05]  /*5d20*/  PRMT R3, R157, 0x8880, RZ ;  /* 0x000088809d037816 */ /* 0x002fca00000000ff */
[----:B------:R-:W-:-:S07]  /*5d30*/  IMAD R12, R3, R156, RZ ;  /* 0x0000009c030c7224 */ /* 0x000fce00078e02ff */
.L_x_248:
[----:B------:R-:W-:Y:S05]  /*5d40*/  BSYNC B1 ;  /* 0x0000000000017941 */ /* 0x000fea0003800000 */
.L_x_247:
        /* <DEDUP_REMOVED lines=11> */
.L_x_250:
[----:B------:R-:W-:Y:S05]  /*5e00*/  BSYNC B1 ;  /* 0x0000000000017941 */ /* 0x000fea0003800000 */
.L_x_249:
[----:B-1----:R-:W-:Y:S01]  /*5e10*/  @!P4 IMAD R3, R130, R155, R12 ;  /* 0x0000009b8203c224 */ /* 0x002fe200078e020c */
[----:B------:R-:W-:Y:S04]  /*5e20*/  BSSY B1, `(.L_x_251) ;  /* 0x0000006000017945 */ /* 0x000fe80003800000 */
[----:B------:R1:W-:Y:S01]  /*5e30*/  @!P4 STG.E.U8 desc[UR36][R6.64+0xd0], R3 ;  /* 0x0000d0030600c986 */ /* 0x0003e2000c101124 */
[----:B------:R-:W-:Y:S05]  /*5e40*/  @P3 BRA `(.L_x_252) ;  /* 0x00000000000c3947 */ /* 0x000fea0003800000 */
[----:B--2---:R-:W1:Y:S02]  /*5e50*/  LDG.E.U8 R157, desc[UR36][R10.64+0xd1] ;  /* 0x0000d1240a9d7981 */ /* 0x004e64000c1e1100 */
[----:B-1----:R-:W-:-:S05]  /*5e60*/  PRMT R3, R157, 0x8880, RZ ;  /* 0x000088809d037816 */ /* 0x002fca00000000ff */
[----:B------:R-:W-:-:S07]  /*5e70*/  IMAD R12, R3, R156, RZ ;  /* 0x0000009c030c7224 */ /* 0x000fce00078e02ff */
.L_x_252:
[----:B------:R-:W-:Y:S05]  /*5e80*/  BSYNC B1 ;  /* 0x0000000000017941 */ /* 0x000fea0003800000 */
.L_x_251:
[----:B------:R-:W-:Y:S01]  /*5e90*/  @!P3 IMAD R131, R131, R155, R12 ;  /* 0x0000009b8383b224 */ /* 0x000fe200078e020c */
[----:B------:R-:W-:Y:S04]  /*5ea0*/  BSSY B1, `(.L_x_253) ;  /* 0x0000006000017945 */ /* 0x000fe80003800000 */
[----:B------:R0:W-:Y:S01]  /*5eb0*/  @!P3 STG.E.U8 desc[UR36][R6.64+0xd1], R131 ;  /* 0x0000d1830600b986 */ /* 0x0001e2000c101124 */
[----:B------:R-:W-:Y:S05]  /*5ec0*/  @P5 BRA `(.L_x_254) ;  /* 0x00000000000c5947 */ /* 0x000fea0003800000 */
[----:B--2---:R-:W1:Y:S02]  /*5ed0*/  LDG.E.U8 R157, desc[UR36][R8.64+0xd8] ;  /* 0x0000d824089d7981 */ /* 0x004e64000c1e1100 */
[----:B-1----:R-:W-:-:S05]  /*5ee0*/  PRMT R3, R157, 0x8880, RZ ;  /* 0x000088809d037816 */ /* 0x002fca00000000ff */
[----:B------:R-:W-:-:S07]  /*5ef0*/  IMAD R12, R3, R156, RZ ;  /* 0x0000009c030c7224 */ /* 0x000fce00078e02ff */
.L_x_254:
[----:B------:R-:W-:Y:S05]  /*5f00*/  BSYNC B1 ;  /* 0x0000000000017941 */ /* 0x000fea0003800000 */
.L_x_253:
[----:B-1----:R-:W-:Y:S01]  /*5f10*/  @!P5 IMAD R3, R132, R155, R12 ;  /* 0x0000009b8403d224 */ /* 0x002fe200078e020c */
[----:B------:R-:W-:Y:S04]  /*5f20*/  BSSY B1, `(.L_x_255) ;  /* 0x0000006000017945 */ /* 0x000fe80003800000 */
[----:B------:R1:W-:Y:S01]  /*5f30*/  @!P5 STG.E.U8 desc[UR36][R4.64+0xd8], R3 ;  /* 0x0000d8030400d986 */ /* 0x0003e2000c101124 */
[----:B------:R-:W-:Y:S05]  /*5f40*/  @P2 BRA `(.L_x_256) ;  /* 0x00000000000c2947 */ /* 0x000fea0003800000 */
[----:B--2---:R-:W1:Y:S02]  /*5f50*/  LDG.E.U8 R157, desc[UR36][R8.64+0xd9] ;  /* 0x0000d924089d7981 */ /* 0x004e64000c1e1100 */
[----:B-1----:R-:W-:-:S05]  /*5f60*/  PRMT R3, R157, 0x8880, RZ ;  /* 0x000088809d037816 */ /* 0x002fca00000000ff */
[----:B------:R-:W-:-:S07]  /*5f70*/  IMAD R12, R3, R156, RZ ;  /* 0x0000009c030c7224 */ /* 0x000fce00078e02ff */
.L_x_256:
[----:B------:R-:W-:Y:S05]  /*5f80*/  BSYNC B1 ;  /* 0x0000000000017941 */ /* 0x000fea0003800000 */
.L_x_255:
        /* <DEDUP_REMOVED lines=11> */
.L_x_258:
[----:B------:R-:W-:Y:S05]  /*6040*/  BSYNC B1 ;  /* 0x0000000000017941 */ /* 0x000fea0003800000 */
.L_x_257:
[----:B-1----:R-:W-:Y:S01]  /*6050*/  @!P4 IMAD R3, R134, R155, R12 ;  /* 0x0000009b8603c224 */ /* 0x002fe200078e020c */
[----:B------:R-:W-:Y:S04]  /*6060*/  BSSY B1, `(.L_x_259) ;  /* 0x0000006000017945 */ /* 0x000fe80003800000 */
[----:B------:R1:W-:Y:S01]  /*6070*/  @!P4 STG.E.U8 desc[UR36][R6.64+0xd8], R3 ;  /* 0x0000d8030600c986 */ /* 0x0003e2000c101124 */
[----:B------:R-:W-:Y:S05]  /*6080*/  @P3 BRA `(.L_x_260) ;  /* 0x00000000000c3947 */ /* 0x000fea0003800000 */
[----:B--2---:R-:W1:Y:S02]  /*6090*/  LDG.E.U8 R157, desc[UR36][R10.64+0xd9] ;  /* 0x0000d9240a9d7981 */ /* 0x004e64000c1e1100 */
[----:B-1----:R-:W-:-:S05]  /*60a0*/  PRMT R3, R157, 0x8880, RZ ;  /* 0x000088809d037816 */ /* 0x002fca00000000ff */
[----:B------:R-:W-:-:S07]  /*60b0*/  IMAD R12, R3, R156, RZ ;  /* 0x0000009c030c7224 */ /* 0x000fce00078e02ff */
.L_x_260:
[----:B------:R-:W-:Y:S05]  /*60c0*/  BSYNC B1 ;  /* 0x0000000000017941 */ /* 0x000fea0003800000 */
.L_x_259:
[----:B------:R-:W-:Y:S01]  /*60d0*/  @!P3 IMAD R135, R135, R155, R12 ;  /* 0x0000009b8787b224 */ /* 0x000fe200078e020c */
[----:B------:R-:W-:Y:S04]  /*60e0*/  BSSY B1, `(.L_x_261) ;  /* 0x0000006000017945 */ /* 0x000fe80003800000 */
[----:B------:R0:W-:Y:S01]  /*60f0*/  @!P3 STG.E.U8 desc[UR36][R6.64+0xd9], R135 ;  /* 0x0000d9870600b986 */ /* 0x0001e2000c101124 */
[----:B------:R-:W-:Y:S05]  /*6100*/  @P5 BRA `(.L_x_262) ;  /* 0x00000000000c5947 */ /* 0x000fea0003800000 */
[----:B--2---:R-:W1:Y:S02]  /*6110*/  LDG.E.U8 R157, desc[UR36][R8.64+0xe0] ;  /* 0x0000e024089d7981 */ /* 0x004e64000c1e1100 */
[----:B-1----:R-:W-:-:S05]  /*6120*/  PRMT R3, R157, 0x8880, RZ ;  /* 0x000088809d037816 */ /* 0x002fca00000000ff */
[----:B------:R-:W-:-:S07]  /*6130*/  IMAD R12, R3, R156, RZ ;  /* 0x0000009c030c7224 */ /* 0x000fce00078e02ff */
.L_x_262:
[----:B------:R-:W-:Y:S05]  /*6140*/  BSYNC B1 ;  /* 0x0000000000017941 */ /* 0x000fea0003800000 */
.L_x_261:
[----:B-1----:R-:W-:Y:S01]  /*6150*/  @!P5 IMAD R3, R136, R155, R12 ;  /* 0x0000009b8803d224 */ /* 0x002fe200078e020c */
[----:B------:R-:W-:Y:S04]  /*6160*/  BSSY B1, `(.L_x_263) ;  /* 0x0000006000017945 */ /* 0x000fe80003800000 */
[----:B------:R1:W-:Y:S01]  /*6170*/  @!P5 STG.E.U8 desc[UR36][R4.64+0xe0], R3 ;  /* 0x0000e0030400d986 */ /* 0x0003e2000c101124 */
[----:B------:R-:W-:Y:S05]  /*6180*/  @P2 BRA `(.L_x_264) ;  /* 0x00000000000c2947 */ /* 0x000fea0003800000 */
[----:B--2---:R-:W1:Y:S02]  /*6190*/  LDG.E.U8 R157, desc[UR36][R8.64+0xe1] ;  /* 0x0000e124089d7981 */ /* 0x004e64000c1e1100 */
[----:B-1----:R-:W-:-:S05]  /*61a0*/  PRMT R3, R157, 0x8880, RZ ;  /* 0x000088809d037816 */ /* 0x002fca00000000ff */
[----:B------:R-:W-:-:S07]  /*61b0*/  IMAD R12, R3, R156, RZ ;  /* 0x0000009c030c7224 */ /* 0x000fce00078e02ff */
.L_x_264:
[----:B------:R-:W-:Y:S05]  /*61c0*/  BSYNC B1 ;  /* 0x0000000000017941 */ /* 0x000fea0003800000 */
.L_x_263:
        /* <DEDUP_REMOVED lines=11> */
.L_x_266:
[----:B------:R-:W-:Y:S05]  /*6280*/  BSYNC B1 ;  /* 0x0000000000017941 */ /* 0x000fea0003800000 */
.L_x_265:
[----:B-1----:R-:W-:Y:S01]  /*6290*/  @!P4 IMAD R3, R138, R155, R12 ;  /* 0x0000009b8a03c224 */ /* 0x002fe200078e020c */
[----:B------:R-:W-:Y:S04]  /*62a0*/  BSSY B1, `(.L_x_267) ;  /* 0x0000006000017945 */ /* 0x000fe80003800000 */
[----:B------:R1:W-:Y:S01]  /*62b0*/  @!P4 STG.E.U8 desc[UR36][R6.64+0xe0], R3 ;  /* 0x0000e0030600c986 */ /* 0x0003e2000c101124 */
[----:B------:R-:W-:Y:S05]  /*62c0*/  @P3 BRA `(.L_x_268) ;  /* 0x00000000000c3947 */ /* 0x000fea0003800000 */
[----:B--2---:R-:W1:Y:S02]  /*62d0*/  LDG.E.U8 R157, desc[UR36][R10.64+0xe1] ;  /* 0x0000e1240a9d7981 */ /* 0x004e64000c1e1100 */
[----:B-1----:R-:W-:-:S05]  /*62e0*/  PRMT R3, R157, 0x8880, RZ ;  /* 0x000088809d037816 */ /* 0x002fca00000000ff */
[----:B------:R-:W-:-:S07]  /*62f0*/  IMAD R12, R3, R156, RZ ;  /* 0x0000009c030c7224 */ /* 0x000fce00078e02ff */
.L_x_268:
[----:B------:R-:W-:Y:S05]  /*6300*/  BSYNC B1 ;  /* 0x0000000000017941 */ /* 0x000fea0003800000 */
.L_x_267:
[----:B------:R-:W-:Y:S01]  /*6310*/  @!P3 IMAD R139, R139, R155, R12 ;  /* 0x0000009b8b8bb224 */ /* 0x000fe200078e020c */
[----:B------:R-:W-:Y:S04]  /*6320*/  BSSY B1, `(.L_x_269) ;  /* 0x0000006000017945 */ /* 0x000fe80003800000 */
[----:B------:R0:W-:Y:S01]  /*6330*/  @!P3 STG.E.U8 desc[UR36][R6.64+0xe1], R139 ;  /* 0x0000e18b0600b986 */ /* 0x0001e2000c101124 */
[----:B------:R-:W-:Y:S05]  /*6340*/  @P5 BRA `(.L_x_270) ;  /* 0x00000000000c5947 */ /* 0x000fea0003800000 */
[----:B--2---:R-:W1:Y:S02]  /*6350*/  LDG.E.U8 R157, desc[UR36][R8.64+0xe8] ;  /* 0x0000e824089d7981 */ /* 0x004e64000c1e1100 */
[----:B-1----:R-:W-:-:S05]  /*6360*/  PRMT R3, R157, 0x8880, RZ ;  /* 0x000088809d037816 */ /* 0x002fca00000000ff */
[----:B------:R-:W-:-:S07]  /*6370*/  IMAD R12, R3, R156, RZ ;  /* 0x0000009c030c7224 */ /* 0x000fce00078e02ff */
.L_x_270:
[----:B------:R-:W-:Y:S05]  /*6380*/  BSYNC B1 ;  /* 0x0000000000017941 */ /* 0x000fea0003800000 */
.L_x_269:
[----:B-1----:R-:W-:Y:S01]  /*6390*/  @!P5 IMAD R3, R140, R155, R12 ;  /* 0x0000009b8c03d224 */ /* 0x002fe200078e020c */
[----:B------:R-:W-:Y:S04]  /*63a0*/  BSSY B1, `(.L_x_271) ;  /* 0x0000006000017945 */ /* 0x000fe80003800000 */
[----:B------:R1:W-:Y:S01]  /*63b0*/  @!P5 STG.E.U8 desc[UR36][R4.64+0xe8], R3 ;  /* 0x0000e8030400d986 */ /* 0x0003e2000c101124 */
[----:B------:R-:W-:Y:S05]  /*63c0*/  @P2 BRA `(.L_x_272) ;  /* 0x00000000000c2947 */ /* 0x000fea0003800000 */
[----:B--2---:R-:W1:Y:S02]  /*63d0*/  LDG.E.U8 R157, desc[UR36][R8.64+0xe9] ;  /* 0x0000e924089d7981 */ /* 0x004e64000c1e1100 */
[----:B-1----:R-:W-:-:S05]  /*63e0*/  PRMT R3, R157, 0x8880, RZ ;  /* 0x000088809d037816 */ /* 0x002fca00000000ff */
[----:B------:R-:W-:-:S07]  /*63f0*/  IMAD R12, R3, R156, RZ ;  /* 0x0000009c030c7224 */ /* 0x000fce00078e02ff */
.L_x_272:
[----:B------:R-:W-:Y:S05]  /*6400*/  BSYNC B1 ;  /* 0x0000000000017941 */ /* 0x000fea0003800000 */
.L_x_271:
        /* <DEDUP_REMOVED lines=11> */
.L_x_274:
[----:B------:R-:W-:Y:S05]  /*64c0*/  BSYNC B1 ;  /* 0x0000000000017941 */ /* 0x000fea0003800000 */
.L_x_273:
[----:B-1----:R-:W-:Y:S01]  /*64d0*/  @!P4 IMAD R3, R142, R155, R12 ;  /* 0x0000009b8e03c224 */ /* 0x002fe200078e020c */
[----:B------:R-:W-:Y:S04]  /*64e0*/  BSSY B1, `(.L_x_275) ;  /* 0x0000006000017945 */ /* 0x000fe80003800000 */
[----:B------:R1:W-:Y:S01]  /*64f0*/  @!P4 STG.E.U8 desc[UR36][R6.64+0xe8], R3 ;  /* 0x0000e8030600c986 */ /* 0x0003e2000c101124 */
[----:B------:R-:W-:Y:S05]  /*6500*/  @P3 BRA `(.L_x_276) ;  /* 0x00000000000c3947 */ /* 0x000fea0003800000 */
[----:B--2---:R-:W1:Y:S02]  /*6510*/  LDG.E.U8 R157, desc[UR36][R10.64+0xe9] ;  /* 0x0000e9240a9d7981 */ /* 0x004e64000c1e1100 */
[----:B-1----:R-:W-:-:S05]  /*6520*/  PRMT R3, R157, 0x8880, RZ ;  /* 0x000088809d037816 */ /* 0x002fca00000000ff */
[----:B------:R-:W-:-:S07]  /*6530*/  IMAD R12, R3, R156, RZ ;  /* 0x0000009c030c7224 */ /* 0x000fce00078e02ff */
.L_x_276:
[----:B------:R-:W-:Y:S05]  /*6540*/  BSYNC B1 ;  /* 0x0000000000017941 */ /* 0x000fea0003800000 */
.L_x_275:
[----:B------:R-:W-:Y:S01]  /*6550*/  @!P3 IMAD R143, R143, R155, R12 ;  /* 0x0000009b8f8fb224 */ /* 0x000fe200078e020c */
[----:B------:R-:W-:Y:S04]  /*6560*/  BSSY B1, `(.L_x_277) ;  /* 0x0000006000017945 */ /* 0x000fe80003800000 */
[----:B------:R0:W-:Y:S01]  /*6570*/  @!P3 STG.E.U8 desc[UR36][R6.64+0xe9], R143 ;  /* 0x0000e98f0600b986 */ /* 0x0001e2000c101124 */
[----:B------:R-:W-:Y:S05]  /*6580*/  @P5 BRA `(.L_x_278) ;  /* 0x00000000000c5947 */ /* 0x000fea0003800000 */
[----:B--2---:R-:W1:Y:S02]  /*6590*/  LDG.E.U8 R157, desc[UR36][R8.64+0xf0] ;  /* 0x0000f024089d7981 */ /* 0x004e64000c1e1100 */
[----:B-1----:R-:W-:-:S05]  /*65a0*/  PRMT R3, R157, 0x8880, RZ ;  /* 0x000088809d037816 */ /* 0x002fca00000000ff */
[----:B------:R-:W-:-:S07]  /*65b0*/  IMAD R12, R3, R156, RZ ;  /* 0x0000009c030c7224 */ /* 0x000fce00078e02ff */
.L_x_278:
[----:B------:R-:W-:Y:S05]  /*65c0*/  BSYNC B1 ;  /* 0x0000000000017941 */ /* 0x000fea0003800000 */
.L_x_277:
[----:B-1----:R-:W-:Y:S01]  /*65d0*/  @!P5 IMAD R3, R144, R155, R12 ;  /* 0x0000009b9003d224 */ /* 0x002fe200078e020c */
[----:B------:R-:W-:Y:S04]  /*65e0*/  BSSY B1, `(.L_x_279) ;  /* 0x0000006000017945 */ /* 0x000fe80003800000 */
[----:B------:R1:W-:Y:S01]  /*65f0*/  @!P5 STG.E.U8 desc[UR36][R4.64+0xf0], R3 ;  /* 0x0000f0030400d986 */ /* 0x0003e2000c101124 */
[----:B------:R-:W-:Y:S05]  /*6600*/  @P2 BRA `(.L_x_280) ;  /* 0x00000000000c2947 */ /* 0x000fea0003800000 */
[----:B--2---:R-:W1:Y:S02]  /*6610*/  LDG.E.U8 R157, desc[UR36][R8.64+0xf1] ;  /* 0x0000f124089d7981 */ /* 0x004e64000c1e1100 */
[----:B-1----:R-:W-:-:S05]  /*6620*/  PRMT R3, R157, 0x8880, RZ ;  /* 0x000088809d037816 */ /* 0x002fca00000000ff */
[----:B------:R-:W-:-:S07]  /*6630*/  IMAD R12, R3, R156, RZ ;  /* 0x0000009c030c7224 */ /* 0x000fce00078e02ff */
.L_x_280:
[----:B------:R-:W-:Y:S05]  /*6640*/  BSYNC B1 ;  /* 0x0000000000017941 */ /* 0x000fea0003800000 */
.L_x_279:
[C---:B------:R-:W-:Y:S01]  /*6650*/  ISETP.LT.OR P4, PT, R0.reuse, 0xf1, !P0 ;  /* 0x000000f10000780c */ /* 0x040fe20004781670 */
[----:B------:R-:W-:Y:S01]  /*6660*/  @!P2 IMAD R145, R145, R155, R12 ;  /* 0x0000009b9191a224 */ /* 0x000fe200078e020c */
[----:B------:R-:W-:Y:S01]  /*6670*/  BSSY B1, `(.L_x_281) ;  /* 0x000000a000017945 */ /* 0x000fe20003800000 */
[C---:B------:R-:W-:Y:S02]  /*6680*/  ISETP.LT.OR P3, PT, R0.reuse, 0xf2, !P0 ;  /* 0x000000f20000780c */ /* 0x040fe40004761670 */
        /* <DEDUP_REMOVED lines=8> */
.L_x_282:
[----:B------:R-:W-:Y:S05]  /*6710*/  BSYNC B1 ;  /* 0x0000000000017941 */ /* 0x000fea0003800000 */
.L_x_281:
[----:B-1----:R-:W-:Y:S01]  /*6720*/  @!P4 IMAD R3, R146, R155, R12 ;  /* 0x0000009b9203c224 */ /* 0x002fe200078e020c */
[----:B------:R-:W-:Y:S04]  /*6730*/  BSSY B1, `(.L_x_283) ;  /* 0x0000006000017945 */ /* 0x000fe80003800000 */
[----:B------:R1:W-:Y:S01]  /*6740*/  @!P4 STG.E.U8 desc[UR36][R6.64+0xf0], R3 ;  /* 0x0000f0030600c986 */ /* 0x0003e2000c101124 */
[----:B------:R-:W-:Y:S05]  /*6750*/  @P3 BRA `(.L_x_284) ;  /* 0x00000000000c3947 */ /* 0x000fea0003800000 */
[----:B--2---:R-:W1:Y:S02]  /*6760*/  LDG.E.U8 R157, desc[UR36][R10.64+0xf1] ;  /* 0x0000f1240a9d7981 */ /* 0x004e64000c1e1100 */
[----:B-1----:R-:W-:-:S05]  /*6770*/  PRMT R3, R157, 0x8880, RZ ;  /* 0x000088809d037816 */ /* 0x002fca00000000ff */
[----:B------:R-:W-:-:S07]  /*6780*/  IMAD R12, R3, R156, RZ ;  /* 0x0000009c030c7224 */ /* 0x000fce00078e02ff */
.L_x_284:
[----:B------:R-:W-:Y:S05]  /*6790*/  BSYNC B1 ;  /* 0x0000000000017941 */ /* 0x000fea0003800000 */
.L_x_283:
[----:B------:R-:W-:Y:S01]  /*67a0*/  @!P3 IMAD R147, R147, R155, R12 ;  /* 0x0000009b9393b224 */ /* 0x000fe200078e020c */
[----:B------:R-:W-:Y:S04]  /*67b0*/  BSSY B1, `(.L_x_285) ;  /* 0x0000006000017945 */ /* 0x000fe80003800000 */
[----:B------:R0:W-:Y:S01]  /*67c0*/  @!P3 STG.E.U8 desc[UR36][R6.64+0xf1], R147 ;  /* 0x0000f1930600b986 */ /* 0x0001e2000c101124 */
[----:B------:R-:W-:Y:S05]  /*67d0*/  @P2 BRA `(.L_x_286) ;  /* 0x00000000000c2947 */ /* 0x000fea0003800000 */
[----:B--2---:R-:W1:Y:S02]  /*67e0*/  LDG.E.U8 R157, desc[UR36][R8.64+0xf8] ;  /* 0x0000f824089d7981 */ /* 0x004e64000c1e1100 */
[----:B-1----:R-:W-:-:S05]  /*67f0*/  PRMT R3, R157, 0x8880, RZ ;  /* 0x000088809d037816 */ /* 0x002fca00000000ff */
[----:B------:R-:W-:-:S07]  /*6800*/  IMAD R12, R3, R156, RZ ;  /* 0x0000009c030c7224 */ /* 0x000fce00078e02ff */
.L_x_286:
[----:B------:R-:W-:Y:S05]  /*6810*/  BSYNC B1 ;  /* 0x0000000000017941 */ /* 0x000fea0003800000 */
.L_x_285:
[----:B-1----:R-:W-:Y:S01]  /*6820*/  @!P2 IMAD R3, R148, R155, R12 ;  /* 0x0000009b9403a224 */ /* 0x002fe200078e020c */
[----:B------:R-:W-:Y:S04]  /*6830*/  BSSY B1, `(.L_x_287) ;  /* 0x0000006000017945 */ /* 0x000fe80003800000 */
[----:B------:R1:W-:Y:S01]  /*6840*/  @!P2 STG.E.U8 desc[UR36][R4.64+0xf8], R3 ;  /* 0x0000f8030400a986 */ /* 0x0003e2000c101124 */
[----:B------:R-:W-:Y:S05]  /*6850*/  @P1 BRA `(.L_x_288) ;  /* 0x00000000000c1947 */ /* 0x000fea0003800000 */
[----:B--2---:R-:W1:Y:S02]  /*6860*/  LDG.E.U8 R157, desc[UR36][R8.64+0xf9] ;  /* 0x0000f924089d7981 */ /* 0x004e64000c1e1100 */
[----:B-1----:R-:W-:-:S05]  /*6870*/  PRMT R3, R157, 0x8880, RZ ;  /* 0x000088809d037816 */ /* 0x002fca00000000ff */
[----:B------:R-:W-:-:S07]  /*6880*/  IMAD R12, R3, R156, RZ ;  /* 0x0000009c030c7224 */ /* 0x000fce00078e02ff */
.L_x_288:
[----:B------:R-:W-:Y:S05]  /*6890*/  BSYNC B1 ;  /* 0x0000000000017941 */ /* 0x000fea0003800000 */
.L_x_287:
[----:B------:R-:W-:Y:S01]  /*68a0*/  @!P1 IMAD R149, R149, R155, R12 ;  /* 0x0000009b95959224 */ /* 0x000fe200078e020c */
[----:B------:R-:W-:Y:S04]  /*68b0*/  BSSY B1, `(.L_x_289) ;  /* 0x0000006000017945 */ /* 0x000fe80003800000 */
[----:B------:R0:W-:Y:S01]  /*68c0*/  @!P1 STG.E.U8 desc[UR36][R4.64+0xf9], R149 ;  /* 0x0000f99504009986 */ /* 0x0001e2000c101124 */
[----:B------:R-:W-:Y:S05]  /*68d0*/  @P5 BRA `(.L_x_290) ;  /* 0x00000000000c5947 */ /* 0x000fea0003800000 */
[----:B--2---:R-:W1:Y:S02]  /*68e0*/  LDG.E.U8 R157, desc[UR36][R10.64+0xf8] ;  /* 0x0000f8240a9d7981 */ /* 0x004e64000c1e1100 */
[----:B-1----:R-:W-:-:S05]  /*68f0*/  PRMT R3, R157, 0x8880, RZ ;  /* 0x000088809d037816 */ /* 0x002fca00000000ff */
[----:B------:R-:W-:-:S07]  /*6900*/  IMAD R12, R3, R156, RZ ;  /* 0x0000009c030c7224 */ /* 0x000fce00078e02ff */
.L_x_290:
[----:B------:R-:W-:Y:S05]  /*6910*/  BSYNC B1 ;  /* 0x0000000000017941 */ /* 0x000fea0003800000 */
.L_x_289:
[----:B-1----:R-:W-:Y:S01]  /*6920*/  @!P5 IMAD R3, R150, R155, R12 ;  /* 0x0000009b9603d224 */ /* 0x002fe200078e020c */
[----:B------:R-:W-:Y:S01]  /*6930*/  ISETP.LT.OR P0, PT, R0, 0xfa, !P0 ;  /* 0x000000fa0000780c */ /* 0x000fe20004701670 */
[----:B------:R-:W-:Y:S03]  /*6940*/  BSSY B1, `(.L_x_291) ;  /* 0x0000006000017945 */ /* 0x000fe60003800000 */
[----:B------:R1:W-:Y:S09]  /*6950*/  @!P5 STG.E.U8 desc[UR36][R6.64+0xf8], R3 ;  /* 0x0000f8030600d986 */ /* 0x0003f2000c101124 */
[----:B------:R-:W-:Y:S05]  /*6960*/  @P0 BRA `(.L_x_292) ;  /* 0x00000000000c0947 */ /* 0x000fea0003800000 */
[----:B--2---:R-:W1:Y:S02]  /*6970*/  LDG.E.U8 R157, desc[UR36][R10.64+0xf9] ;  /* 0x0000f9240a9d7981 */ /* 0x004e64000c1e1100 */
[----:B-1----:R-:W-:-:S05]  /*6980*/  PRMT R3, R157, 0x8880, RZ ;  /* 0x000088809d037816 */ /* 0x002fca00000000ff */
[----:B------:R-:W-:-:S07]  /*6990*/  IMAD R12, R3, R156, RZ ;  /* 0x0000009c030c7224 */ /* 0x000fce00078e02ff */
.L_x_292:
[----:B------:R-:W-:Y:S05]  /*69a0*/  BSYNC B1 ;  /* 0x0000000000017941 */ /* 0x000fea0003800000 */
.L_x_291:
[----:B------:R-:W-:Y:S01]  /*69b0*/  IMAD R151, R151, R155, R12 ;  /* 0x0000009b97977224 */ /* 0x000fe200078e020c */
[----:B------:R-:W-:Y:S06]  /*69c0*/  @P0 BRA `(.L_x_293) ;  /* 0x0000001800100947 */ /* 0x000fec0003800000 */
[----:B------:R0:W-:Y:S01]  /*69d0*/  STG.E.U8 desc[UR36][R6.64+0xf9], R151 ;  /* 0x0000f99706007986 */ /* 0x0001e2000c101124 */
[----:B------:R-:W-:Y:S05]  /*69e0*/  BRA `(.L_x_293) ;  /* 0x0000001800087947 */ /* 0x000fea0003800000 */
.L_x_36:
[C---:B------:R-:W-:Y:S02]  /*69f0*/  ISETP.GE.AND P1, PT, R162.reuse, 0x1, PT ;  /* 0x00000001a200780c */ /* 0x040fe40003f26270 */
[----:B------:R-:W-:Y:S02]  /*6a00*/  ISETP.GE.AND P0, PT, R162, 0x9, PT ;  /* 0x00000009a200780c */ /* 0x000fe40003f06270 */
[C---:B------:R-:W-:Y:S02]  /*6a10*/  ISETP.LT.OR P4, PT, R0.reuse, 0x1, !P1 ;  /* 0x000000010000780c */ /* 0x040fe40004f81670 */
[C---:B------:R-:W-:Y:S02]  /*6a20*/  ISETP.LT.OR P3, PT, R0.reuse, 0x2, !P1 ;  /* 0x000000020000780c */ /* 0x040fe40004f61670 */
[C---:B------:R-:W-:Y:S02]  /*6a30*/  ISETP.LT.OR P2, PT, R0.reuse, 0x1, !P0 ;  /* 0x000000010000780c */ /* 0x040fe40004741670 */
[----:B------:R-:W-:-:S07]  /*6a40*/  ISETP.LT.OR P5, PT, R0, 0x2, !P0 ;  /* 0x000000020000780c */ /* 0x000fce00047a1670 */
[-C--:B------:R-:W-:Y:S02]  /*6a50*/  @!P4 IMAD R3, R24, R155.reuse, RZ ;  /* 0x0000009b1803c224 */ /* 0x080fe400078e02ff */
[-C--:B------:R-:W-:Y:S02]  /*6a60*/  @!P3 IMAD R25, R25, R155.reuse, RZ ;  /* 0x0000009b1919b224 */ /* 0x080fe400078e02ff */
[-C--:B------:R-:W-:Y:S01]  /*6a70*/  @!P2 IMAD R9, R26, R155.reuse, RZ ;  /* 0x0000009b1a09a224 */ /* 0x080fe200078e02ff */
[----:B------:R0:W-:Y:S01]  /*6a80*/  @!P4 STG.E.U8 desc[UR36][R4.64], R3 ;  /* 0x000000030400c986 */ /* 0x0001e2000c101124 */
[C---:B------:R-:W-:Y:S01]  /*6a90*/  ISETP.LT.OR P4, PT, R0.reuse, 0x9, !P1 ;  /* 0x000000090000780c */ /* 0x040fe20004f81670 */
[----:B------:R-:W-:Y:S02]  /*6aa0*/  @!P5 IMAD R27, R27, R155, RZ ;  /* 0x0000009b1b1bd224 */ /* 0x000fe400078e02ff */
[----:B------:R-:W-:Y:S01]  /*6ab0*/  @!P3 STG.E.U8 desc[UR36][R4.64+0x1], R25 ;  /* 0x000001190400b986 */ /* 0x000fe2000c101124 */
[----:B------:R-:W-:-:S03]  /*6ac0*/  ISETP.LT.OR P3, PT, R0, 0xa, !P1 ;  /* 0x0000000a0000780c */ /* 0x000fc60004f61670 */
[----:B------:R1:W-:Y:S01]  /*6ad0*/  @!P2 STG.E.U8 desc[UR36][R6.64], R9 ;  /* 0x000000090600a986 */ /* 0x0003e2000c101124 */
[----:B------:R-:W-:-:S03]  /*6ae0*/  ISETP.LT.OR P2, PT, R0, 0x9, !P0 ;  /* 0x000000090000780c */ /* 0x000fc60004741670 */
[----:B------:R-:W-:Y:S01]  /*6af0*/  @!P5 STG.E.U8 desc[UR36][R6.64+0x1], R27 ;  /* 0x0000011b0600d986 */ /* 0x000fe2000c101124 */
[----:B------:R-:W-:Y:S01]  /*6b00*/  ISETP.LT.OR P5, PT, R0, 0xa, !P0 ;  /* 0x0000000a0000780c */ /* 0x000fe200047a1670 */
[----:B------:R-:W-:-:S04]  /*6b10*/  @!P4 IMAD R11, R28, R155, RZ ;  /* 0x0000009b1c0bc224 */ /* 0x000fc800078e02ff */
[-C--:B------:R-:W-:Y:S01]  /*6b20*/  @!P3 IMAD R29, R29, R155.reuse, RZ ;  /* 0x0000009b1d1db224 */ /* 0x080fe200078e02ff */
[----:B------:R-:W-:Y:S01]  /*6b30*/  @!P4 STG.E.U8 desc[UR36][R4.64+0x8], R11 ;  /* 0x0000080b0400c986 */ /* 0x000fe2000c101124 */
[----:B------:R-:W-:Y:S02]  /*6b40*/  ISETP.LT.OR P4, PT, R0, 0x11, !P1 ;  /* 0x000000110000780c */ /* 0x000fe40004f81670 */
[-C--:B0-----:R-:W-:Y:S01]  /*6b50*/  @!P2 IMAD R3, R30, R155.reuse, RZ ;  /* 0x0000009b1e03a224 */ /* 0x081fe200078e02ff */
[----:B------:R-:W-:Y:S01]  /*6b60*/  @!P3 STG.E.U8 desc[UR36][R4.64+0x9], R29 ;  /* 0x0000091d0400b986 */ /* 0x000fe2000c101124 */
[C---:B------:R-:W-:Y:S02]  /*6b70*/  ISETP.LT.OR P3, PT, R0.reuse, 0x12, !P1 ;  /* 0x000000120000780c */ /* 0x040fe40004f61670 */
[----:B------:R-:W-:Y:S01]  /*6b80*/  @!P5 IMAD R31, R31, R155, RZ ;  /* 0x0000009b1f1fd224 */ /* 0x000fe200078e02ff */
[----:B------:R0:W-:Y:S01]  /*6b90*/  @!P2 STG.E.U8 desc[UR36][R6.64+0x8], R3 ;  /* 0x000008030600a986 */ /* 0x0001e2000c101124 */
[----:B------:R-:W-:-:S03]  /*6ba0*/  ISETP.LT.OR P2, PT, R0, 0x11, !P0 ;  /* 0x000000110000780c */ /* 0x000fc60004741670 */
[----:B------:R-:W-:Y:S01]  /*6bb0*/  @!P5 STG.E.U8 desc[UR36][R6.64+0x9], R31 ;  /* 0x0000091f0600d986 */ /* 0x000fe2000c101124 */
[----:B------:R-:W-:Y:S01]  /*6bc0*/  ISETP.LT.OR P5, PT, R0, 0x12, !P0 ;  /* 0x000000120000780c */ /* 0x000fe200047a1670 */
[----:B-1----:R-:W-:-:S04]  /*6bd0*/  @!P4 IMAD R9, R32, R155, RZ ;  /* 0x0000009b2009c224 */ /* 0x002fc800078e02ff */
        /* <DEDUP_REMOVED lines=301> */
[----:B------:R1:W-:Y:S01]  /*7eb0*/  @!P4 STG.E.U8 desc[UR36][R4.64+0xd8], R11 ;  /* 0x0000d80b0400c986 */ /* 0x0003e2000c101124 */
        /* <DEDUP_REMOVED lines=13> */
[-C--:B-1----:R-:W-:Y:S01]  /*7f90*/  @!P2 IMAD R11, R138, R155.reuse, RZ ;  /* 0x0000009b8a0ba224 */ /* 0x082fe200078e02ff */
[----:B------:R-:W-:Y:S01]  /*7fa0*/  @!P3 STG.E.U8 desc[UR36][R4.64+0xe1], R137 ;  /* 0x0000e1890400b986 */ /* 0x000fe2000c101124 */
[C---:B------:R-:W-:Y:S02]  /*7fb0*/  ISETP.LT.OR P3, PT, R0.reuse, 0xea, !P1 ;  /* 0x000000ea0000780c */ /* 0x040fe40004f61670 */
[----:B------:R-:W-:Y:S01]  /*7fc0*/  @!P5 IMAD R139, R139, R155, RZ ;  /* 0x0000009b8b8bd224 */ /* 0x000fe200078e02ff */
[----:B------:R1:W-:Y:S01]  /*7fd0*/  @!P2 STG.E.U8 desc[UR36][R6.64+0xe0], R11 ;  /* 0x0000e00b0600a986 */ /* 0x0003e2000c101124 */
[----:B------:R-:W-:-:S03]  /*7fe0*/  ISETP.LT.OR P2, PT, R0, 0xe9, !P0 ;  /* 0x000000e90000780c */ /* 0x000fc60004741670 */
[----:B------:R-:W-:Y:S01]  /*7ff0*/  @!P5 STG.E.U8 desc[UR36][R6.64+0xe1], R139 ;  /* 0x0000e18b0600d986 */ /* 0x000fe2000c101124 */
[----:B------:R-:W-:Y:S01]  /*8000*/  ISETP.LT.OR P5, PT, R0, 0xea, !P0 ;  /* 0x000000ea0000780c */ /* 0x000fe200047a1670 */
[----:B0-----:R-:W-:-:S04]  /*8010*/  @!P4 IMAD R3, R140, R155, RZ ;  /* 0x0000009b8c03c224 */ /* 0x001fc800078e02ff */
[-C--:B------:R-:W-:Y:S01]  /*8020*/  @!P3 IMAD R141, R141, R155.reuse, RZ ;  /* 0x0000009b8d8db224 */ /* 0x080fe200078e02ff */
[----:B------:R0:W-:Y:S01]  /*8030*/  @!P4 STG.E.U8 desc[UR36][R4.64+0xe8], R3 ;  /* 0x0000e8030400c986 */ /* 0x0001e2000c101124 */
[----:B------:R-:W-:Y:S02]  /*8040*/  ISETP.LT.OR P4, PT, R0, 0xf2, !P1 ;  /* 0x000000f20000780c */ /* 0x000fe40004f81670 */
[-C--:B---3--:R-:W-:Y:S01]  /*8050*/  @!P2 IMAD R9, R142, R155.reuse, RZ ;  /* 0x0000009b8e09a224 */ /* 0x088fe200078e02ff */
[----:B------:R-:W-:Y:S01]  /*8060*/  @!P3 STG.E.U8 desc[UR36][R4.64+0xe9], R141 ;  /* 0x0000e98d0400b986 */ /* 0x000fe2000c101124 */
[C---:B------:R-:W-:Y:S02]  /*8070*/  ISETP.LT.OR P3, PT, R0.reuse, 0xf1, !P1 ;  /* 0x000000f10000780c */ /* 0x040fe40004f61670 */
[----:B------:R-:W-:Y:S01]  /*8080*/  @!P5 IMAD R143, R143, R155, RZ ;  /* 0x0000009b8f8fd224 */ /* 0x000fe200078e02ff */
[----:B------:R-:W-:Y:S01]  /*8090*/  @!P2 STG.E.U8 desc[UR36][R6.64+0xe8], R9 ;  /* 0x0000e8090600a986 */ /* 0x000fe2000c101124 */
[----:B------:R-:W-:-:S03]  /*80a0*/  ISETP.LT.OR P2, PT, R0, 0xf1, !P0 ;  /* 0x000000f10000780c */ /* 0x000fc60004741670 */
[----:B------:R-:W-:Y:S01]  /*80b0*/  @!P5 STG.E.U8 desc[UR36][R6.64+0xe9], R143 ;  /* 0x0000e98f0600d986 */ /* 0x000fe2000c101124 */
[----:B------:R-:W-:Y:S01]  /*80c0*/  ISETP.LT.OR P5, PT, R0, 0xf9, !P0 ;  /* 0x000000f90000780c */ /* 0x000fe200047a1670 */
[----:B------:R-:W-:-:S04]  /*80d0*/  @!P4 IMAD R145, R145, R155, RZ ;  /* 0x0000009b9191c224 */ /* 0x000fc800078e02ff */
[-C--:B-1----:R-:W-:Y:S01]  /*80e0*/  @!P3 IMAD R11, R144, R155.reuse, RZ ;  /* 0x0000009b900bb224 */ /* 0x082fe200078e02ff */
[----:B------:R-:W-:Y:S01]  /*80f0*/  @!P4 STG.E.U8 desc[UR36][R4.64+0xf1], R145 ;  /* 0x0000f1910400c986 */ /* 0x000fe2000c101124 */
[C---:B------:R-:W-:Y:S02]  /*8100*/  ISETP.LT.OR P4, PT, R0.reuse, 0xf2, !P0 ;  /* 0x000000f20000780c */ /* 0x040fe40004781670 */
[C---:B------:R-:W-:Y:S01]  /*8110*/  ISETP.LT.OR P0, PT, R0.reuse, 0xfa, !P0 ;  /* 0x000000fa0000780c */ /* 0x040fe20004701670 */
[----:B------:R1:W-:Y:S01]  /*8120*/  @!P3 STG.E.U8 desc[UR36][R4.64+0xf0], R11 ;  /* 0x0000f00b0400b986 */ /* 0x0003e2000c101124 */
[----:B------:R-:W-:Y:S01]  /*8130*/  ISETP.LT.OR P3, PT, R0, 0xf9, !P1 ;  /* 0x000000f90000780c */ /* 0x000fe20004f61670 */
[----:B0-----:R-:W-:Y:S01]  /*8140*/  @!P2 IMAD R3, R146, R155, RZ ;  /* 0x0000009b9203a224 */ /* 0x001fe200078e02ff */
[----:B------:R-:W-:-:S04]  /*8150*/  ISETP.LT.OR P1, PT, R0, 0xfa, !P1 ;  /* 0x000000fa0000780c */ /* 0x000fc80004f21670 */
[----:B------:R0:W-:Y:S03]  /*8160*/  @!P2 STG.E.U8 desc[UR36][R6.64+0xf0], R3 ;  /* 0x0000f0030600a986 */ /* 0x0001e6000c101124 */
[-C--:B------:R-:W-:Y:S02]  /*8170*/  @!P4 IMAD R147, R147, R155.reuse, RZ ;  /* 0x0000009b9393c224 */ /* 0x080fe400078e02ff */
[-C--:B-1----:R-:W-:Y:S02]  /*8180*/  @!P5 IMAD R11, R150, R155.reuse, RZ ;  /* 0x0000009b960bd224 */ /* 0x082fe400078e02ff */
[-C--:B------:R-:W-:Y:S01]  /*8190*/  @!P3 IMAD R9, R148, R155.reuse, RZ ;  /* 0x0000009b9409b224 */ /* 0x080fe200078e02ff */
[----:B------:R0:W-:Y:S01]  /*81a0*/  @!P4 STG.E.U8 desc[UR36][R6.64+0xf1], R147 ;  /* 0x0000f1930600c986 */ /* 0x0001e2000c101124 */
[-C--:B------:R-:W-:Y:S02]  /*81b0*/  @!P1 IMAD R149, R149, R155.reuse, RZ ;  /* 0x0000009b95959224 */ /* 0x080fe400078e02ff */
[----:B------:R-:W-:Y:S01]  /*81c0*/  @!P0 IMAD R151, R151, R155, RZ ;  /* 0x0000009b97978224 */ /* 0x000fe200078e02ff */
[----:B------:R0:W-:Y:S04]  /*81d0*/  @!P3 STG.E.U8 desc[UR36][R4.64+0xf8], R9 ;  /* 0x0000f8090400b986 */ /* 0x0001e8000c101124 */
[----:B------:R0:W-:Y:S04]  /*81e0*/  @!P1 STG.E.U8 desc[UR36][R4.64+0xf9], R149 ;  /* 0x0000f99504009986 */ /* 0x0001e8000c101124 */
[----:B------:R0:W-:Y:S04]  /*81f0*/  @!P5 STG.E.U8 desc[UR36][R6.64+0xf8], R11 ;  /* 0x0000f80b0600d986 */ /* 0x0001e8000c101124 */
[----:B------:R0:W-:Y:S02]  /*8200*/  @!P0 STG.E.U8 desc[UR36][R6.64+0xf9], R151 ;  /* 0x0000f99706008986 */ /* 0x0001e4000c101124 */
.L_x_293:
[----:B------:R-:W-:Y:S05]  /*8210*/  BSYNC B0 ;  /* 0x0000000000007941 */ /* 0x000fea0003800000 */
.L_x_35:
[----:B------:R-:W-:Y:S01]  /*8220*/  ULDC UR4, c[0x0][0xc] ;  /* 0x0000030000047ab9 */ /* 0x000fe20000000800 */
[----:B------:R-:W-:Y:S01]  /*8230*/  ULDC UR5, c[0x0][0x10] ;  /* 0x0000040000057ab9 */ /* 0x000fe20000000800 */
[----:B01----:R-:W0:Y:S01]  /*8240*/  LDC R3, c[0x0][0x14] ;  /* 0x00000500ff037b82 */ /* 0x003e220000000800 */
[----:B------:R-:W-:Y:S01]  /*8250*/  UIMAD.WIDE.U32 UR4, UR4, UR5, URZ ;  /* 0x00000005040472a5 */ /* 0x000fe2000f8e003f */
[----:B------:R-:W-:Y:S01]  /*8260*/  PRMT R0, RZ, 0x7610, R0 ;  /* 0x00007610ff007816 */ /* 0x000fe20000000000 */
[----:B------:R-:W-:Y:S02]  /*8270*/  IMAD.MOV.U32 R153, RZ, RZ, -0x1 ;  /* 0xffffffffff997424 */ /* 0x000fe400078e00ff */
[----:B------:R-:W-:Y:S02]  /*8280*/  IMAD.MOV.U32 R22, RZ, RZ, -0x1 ;  /* 0xffffffffff167424 */ /* 0x000fe400078e00ff */
[----:B0-----:R-:W-:-:S04]  /*8290*/  IMAD.WIDE.U32 R16, R3, UR4, R16 ;  /* 0x0000000403107c25 */ /* 0x001fc8000f8e0010 */
[----:B------:R-:W-:Y:S01]  /*82a0*/  IMAD R3, R3, UR5, RZ ;  /* 0x0000000503037c24 */ /* 0x000fe2000f8e02ff */
[----:B------:R-:W-:Y:S02]  /*82b0*/  ULDC.64 UR4, c[0x0][0x650] ;  /* 0x0001940000047ab9 */ /* 0x000fe40000000a00 */
[----:B------:R-:W-:Y:S01]  /*82c0*/  ISETP.GE.U32.AND P0, PT, R16, UR4, PT ;  /* 0x0000000410007c0c */ /* 0x000fe2000bf06070 */
[----:B------:R-:W-:-:S05]  /*82d0*/  IMAD.IADD R17, R17, 0x1, R3 ;  /* 0x0000000111117824 */ /* 0x000fca00078e0203 */
[----:B------:R-:W-:-:S13]  /*82e0*/  ISETP.GE.U32.AND.EX P0, PT, R17, UR5, PT, P0 ;  /* 0x0000000511007c0c */ /* 0x000fda000bf06100 */
[----:B------:R-:W-:Y:S05]  /*82f0*/  @P0 BRA `(.L_x_294) ;  /* 0x0000000400640947 */ /* 0x000fea0003800000 */
[----:B------:R-:W0:Y:S01]  /*8300*/  S2R R12, SR_CTAID.X ;  /* 0x00000000000c7919 */ /* 0x000e220000002500 */
[----:B------:R-:W1:Y:S01]  /*8310*/  LDC.64 R10, c[0x0][0x628] ;  /* 0x00018a00ff0a7b82 */ /* 0x000e620000000a00 */
[----:B------:R-:W-:Y:S01]  /*8320*/  ULDC UR4, c[0x0][0x150] ;  /* 0x0000540000047ab9 */ /* 0x000fe20000000800 */
[----:B------:R-:W-:Y:S01]  /*8330*/  IMAD.MOV.U32 R8, RZ, RZ, R16 ;  /* 0x000000ffff087224 */ /* 0x000fe200078e0010 */
[----:B------:R-:W0:Y:S01]  /*8340*/  S2R R24, SR_CTAID.Y ;  /* 0x0000000000187919 */ /* 0x000e220000002600 */
[----:B------:R-:W-:-:S04]  /*8350*/  IMAD.MOV.U32 R9, RZ, RZ, R17 ;  /* 0x000000ffff097224 */ /* 0x000fc800078e0011 */
[----:B------:R-:W2:Y:S08]  /*8360*/  LDC R21, c[0x0][0x144] ;  /* 0x00005100ff157b82 */ /* 0x000eb00000000800 */
[----:B------:R-:W2:Y:S08]  /*8370*/  LDC R0, c[0x0][0x630] ;  /* 0x00018c00ff007b82 */ /* 0x000eb00000000800 */
[----:B------:R-:W2:Y:S01]  /*8380*/  LDC.64 R14, c[0x0][0x620] ;  /* 0x00018800ff0e7b82 */ /* 0x000ea20000000a00 */
[----:B-1----:R-:W-:-:S04]  /*8390*/  ISETP.NE.U32.AND P0, PT, R10, RZ, PT ;  /* 0x000000ff0a00720c */ /* 0x002fc80003f05070 */
[----:B------:R-:W-:Y:S02]  /*83a0*/  ISETP.NE.AND.EX P0, PT, R11, RZ, PT, P0 ;  /* 0x000000ff0b00720c */ /* 0x000fe40003f05300 */
[----:B0-----:R-:W-:-:S05]  /*83b0*/  I2FP.F32.U32 R3, R12 ;  /* 0x0000000c00037245 */ /* 0x001fca0000201000 */
[----:B------:R-:W-:-:S04]  /*83c0*/  FMUL R3, R3, UR4 ;  /* 0x0000000403037c20 */ /* 0x000fc80008400000 */
[----:B------:R0:W1:Y:S02]  /*83d0*/  F2I.U32.TRUNC.NTZ R20, R3 ;  /* 0x0000000300147305 */ /* 0x000064000020f000 */
[----:B------:R-:W-:Y:S05]  /*83e0*/  @!P0 BRA `(.L_x_295) ;  /* 0x0000000000288947 */ /* 0x000fea0003800000 */
[----:B0-----:R-:W0:Y:S02]  /*83f0*/  LDC R3, c[0x0][0x634] ;  /* 0x00018d00ff037b82 */ /* 0x001e240000000800 */
[----:B0-----:R-:W-:-:S05]  /*8400*/  IADD3 R3, P0, R16, R3, RZ ;  /* 0x0000000310037210 */ /* 0x001fca0007f1e0ff */
[----:B------:R-:W-:-:S04]  /*8410*/  IMAD.X R13, RZ, RZ, R17, P0 ;  /* 0x000000ffff0d7224 */ /* 0x000fc800000e0611 */
[----:B---3--:R-:W-:-:S04]  /*8420*/  IMAD.WIDE.U32 R4, R13, R10, RZ ;  /* 0x0000000a0d047225 */ /* 0x008fc800078e00ff */
[----:B----4-:R-:W-:-:S04]  /*8430*/  IMAD.WIDE.U32 R6, P0, R3, R11, R4 ;  /* 0x0000000b03067225 */ /* 0x010fc80007800004 */
[----:B------:R-:W-:-:S04]  /*8440*/  IMAD.WIDE.U32 R4, R3, R10, RZ ;  /* 0x0000000a03047225 */ /* 0x000fc800078e00ff */
[----:B------:R-:W-:Y:S01]  /*8450*/  IMAD.X R9, RZ, RZ, RZ, P0 ;  /* 0x000000ffff097224 */ /* 0x000fe200000e06ff */
[----:B------:R-:W-:Y:S01]  /*8460*/  IADD3 RZ, P0, R5, R6, RZ ;  /* 0x0000000605ff7210 */ /* 0x000fe20007f1e0ff */
[----:B------:R-:W-:-:S04]  /*8470*/  IMAD.MOV.U32 R8, RZ, RZ, R7 ;  /* 0x000000ffff087224 */ /* 0x000fc800078e0007 */
[----:B------:R-:W-:-:S08]  /*8480*/  IMAD.WIDE.U32.X R8, R13, R11, R8, P0 ;  /* 0x0000000b0d087225 */ /* 0x000fd000000e0408 */
.L_x_295:
[----:B------:R-:W3:Y:S01]  /*8490*/  LDC.64 R28, c[0x0][0x640] ;  /* 0x00019000ff1c7b82 */ /* 0x000ee20000000a00 */
[-CC-:B--2---:R-:W-:Y:S01]  /*84a0*/  SHF.R.U64 R22, R8, R0.reuse, R9.reuse ;  /* 0x0000000008167219 */ /* 0x184fe20000001209 */
[----:B-1----:R-:W-:Y:S01]  /*84b0*/  IMAD.MOV R20, RZ, RZ, -R20 ;  /* 0x000000ffff147224 */ /* 0x002fe200078e0a14 */
[----:B------:R-:W-:Y:S01]  /*84c0*/  SHF.R.U32.HI R0, RZ, R0, R9 ;  /* 0x00000000ff007219 */ /* 0x000fe20000011609 */
[----:B------:R-:W-:Y:S01]  /*84d0*/  ULDC UR4, c[0x0][0x154] ;  /* 0x0000550000047ab9 */ /* 0x000fe20000000800 */
[----:B0-----:R-:W-:Y:S01]  /*84e0*/  IADD3 R3, P0, RZ, -R22, RZ ;  /* 0x80000016ff037210 */ /* 0x001fe20007f1e0ff */
[----:B------:R-:W-:Y:S02]  /*84f0*/  IMAD R21, R21, R20, R12 ;  /* 0x0000001415157224 */ /* 0x000fe400078e020c */
[----:B----4-:R-:W0:Y:S01]  /*8500*/  LDC R6, c[0x0][0x618] ;  /* 0x00018600ff067b82 */ /* 0x010e220000000800 */
[----:B------:R-:W-:Y:S02]  /*8510*/  IMAD.MOV.U32 R7, RZ, RZ, 0x1 ;  /* 0x00000001ff077424 */ /* 0x000fe400078e00ff */
[----:B---3--:R-:W-:-:S04]  /*8520*/  IMAD.X R5, RZ, RZ, ~R0, P0 ;  /* 0x000000ffff057224 */ /* 0x008fc800000e0e00 */
[-C--:B------:R-:W-:Y:S01]  /*8530*/  IMAD R0, R5, R14.reuse, RZ ;  /* 0x0000000e05007224 */ /* 0x080fe200078e02ff */
[----:B------:R-:W1:Y:S01]  /*8540*/  LDC R8, c[0x0][0x608] ;  /* 0x00018200ff087b82 */ /* 0x000e620000000800 */
[----:B------:R-:W-:-:S04]  /*8550*/  IMAD.WIDE.U32 R4, R3, R14, R16 ;  /* 0x0000000e03047225 */ /* 0x000fc800078e0010 */
[----:B------:R-:W-:Y:S01]  /*8560*/  IMAD R3, R3, R15, R0 ;  /* 0x0000000f03037224 */ /* 0x000fe200078e0200 */
[----:B------:R-:W-:Y:S02]  /*8570*/  I2FP.F32.U32 R0, R24 ;  /* 0x0000001800007245 */ /* 0x000fe40000201000 */
[----:B------:R-:W2:Y:S01]  /*8580*/  LDC R26, c[0x0][0x658] ;  /* 0x00019600ff1a7b82 */ /* 0x000ea20000000800 */
[----:B------:R-:W-:Y:S01]  /*8590*/  IMAD.IADD R3, R5, 0x1, R3 ;  /* 0x0000000105037824 */ /* 0x000fe200078e0203 */
[----:B------:R-:W-:Y:S01]  /*85a0*/  ISETP.NE.U32.AND P0, PT, R28, RZ, PT ;  /* 0x000000ff1c00720c */ /* 0x000fe20003f05070 */
[----:B------:R-:W-:Y:S01]  /*85b0*/  FMUL R0, R0, UR4 ;  /* 0x0000000400007c20 */ /* 0x000fe20008400000 */
[----:B------:R-:W-:Y:S02]  /*85c0*/  IMAD.MOV.U32 R5, RZ, RZ, -0x1 ;  /* 0xffffffffff057424 */ /* 0x000fe400078e00ff */
[----:B------:R-:W-:Y:S01]  /*85d0*/  ISETP.NE.AND.EX P0, PT, R29, RZ, PT, P0 ;  /* 0x000000ff1d00720c */ /* 0x000fe20003f05300 */
[----:B------:R3:W4:Y:S01]  /*85e0*/  F2I.U32.TRUNC.NTZ R13, R0 ;  /* 0x00000000000d7305 */ /* 0x000722000020f000 */
[----:B------:R-:W3:Y:S01]  /*85f0*/  LDC R15, c[0x0][0x148] ;  /* 0x00005200ff0f7b82 */ /* 0x000ee20000000800 */
[----:B0-----:R-:W-:-:S02]  /*8600*/  SHF.R.U64 R12, R4, R6, R3 ;  /* 0x00000006040c7219 */ /* 0x001fc40000001203 */
[----:B------:R-:W-:-:S05]  /*8610*/  SHF.R.U32.HI R3, RZ, R6, R3 ;  /* 0x00000006ff037219 */ /* 0x000fca0000011603 */
[----:B------:R-:W0:Y:S01]  /*8620*/  LDC R20, c[0x0][0x600] ;  /* 0x00018000ff147b82 */ /* 0x000e220000000800 */
[-CC-:B-1----:R-:W-:Y:S02]  /*8630*/  SHF.R.U64 R10, R12, R8.reuse, R3.reuse ;  /* 0x000000080c0a7219 */ /* 0x182fe40000001203 */
[----:B------:R-:W-:-:S05]  /*8640*/  SHF.R.U32.HI R3, RZ, R8, R3 ;  /* 0x00000008ff037219 */ /* 0x000fca0000011603 */
[----:B------:R-:W1:Y:S01]  /*8650*/  LDC R27, c[0x0][0x648] ;  /* 0x00019200ff1b7b82 */ /* 0x000e620000000800 */
[-C--:B--2---:R-:W-:Y:S02]  /*8660*/  SHF.L.U32 R4, R5, R26.reuse, RZ ;  /* 0x0000001a05047219 */ /* 0x084fe400000006ff */
[--C-:B------:R-:W-:Y:S02]  /*8670*/  SHF.R.U64 R14, R10, R26, R3.reuse ;  /* 0x0000001a0a0e7219 */ /* 0x100fe40000001203 */
[----:B------:R-:W-:Y:S02]  /*8680*/  LOP3.LUT R25, RZ, R4, RZ, 0x33, !PT ;  /* 0x00000004ff197212 */ /* 0x000fe400078e33ff */
[-C--:B------:R-:W-:Y:S01]  /*8690*/  SHF.R.U32.HI R5, RZ, R26.reuse, R3 ;  /* 0x0000001aff057219 */ /* 0x080fe20000011603 */
[----:B------:R-:W2:Y:S01]  /*86a0*/  LDC R30, c[0x0][0x638] ;  /* 0x00018e00ff1e7b82 */ /* 0x000ea20000000800 */
[----:B------:R-:W-:Y:S01]  /*86b0*/  SHF.L.U32 R154, R7, R26, RZ ;  /* 0x0000001a079a7219 */ /* 0x000fe200000006ff */
[----:B------:R-:W-:-:S06]  /*86c0*/  IMAD.MOV.U32 R4, RZ, RZ, R14 ;  /* 0x000000ffff047224 */ /* 0x000fcc00078e000e */
[----:B------:R-:W0:Y:S01]  /*86d0*/  LDC R31, c[0x0][0x610] ;  /* 0x00018400ff1f7b82 */ /* 0x000e220000000800 */
[----:B----4-:R-:W-:Y:S05]  /*86e0*/  @!P0 BRA `(.L_x_296) ;  /* 0x0000000000288947 */ /* 0x010fea0003800000 */
        /* <DEDUP_REMOVED lines=10> */
.L_x_296:
[----:B------:R-:W-:Y:S01]  /*8790*/  ISETP.NE.AND P0, PT, R2, 0x1, PT ;  /* 0x000000010200780c */ /* 0x000fe20003f05270 */
[----:B0-----:R-:W-:Y:S01]  /*87a0*/  VIADD R7, R20, 0xffffffff ;  /* 0xffffffff14077836 */ /* 0x001fe20000000000 */
[----:B-1-3--:R-:W-:Y:S01]  /*87b0*/  SHF.R.U64 R0, R4, R27, R5 ;  /* 0x0000001b04007219 */ /* 0x00afe20000001205 */
[----:B------:R-:W-:Y:S01]  /*87c0*/  IMAD.MOV R13, RZ, RZ, -R13 ;  /* 0x000000ffff0d7224 */ /* 0x000fe200078e0a0d */
[----:B------:R-:W-:Y:S01]  /*87d0*/  LOP3.LUT R5, R10, R25, RZ, 0xc0, !PT ;  /* 0x000000190a057212 */ /* 0x000fe200078ec0ff */
[----:B------:R-:W-:Y:S02]  /*87e0*/  IMAD.MOV.U32 R4, RZ, RZ, 0x1 ;  /* 0x00000001ff047424 */ /* 0x000fe400078e00ff */
[----:B------:R-:W-:Y:S02]  /*87f0*/  IMAD.MOV R3, RZ, RZ, -R0 ;  /* 0x000000ffff037224 */ /* 0x000fe400078e0a00 */
[----:B------:R-:W-:Y:S01]  /*8800*/  IMAD R154, R154, R0, R5 ;  /* 0x000000009a9a7224 */ /* 0x000fe200078e0205 */
[----:B------:R-:W-:Y:S01]  /*8810*/  LOP3.LUT R5, R12, R7, RZ, 0xc0, !PT ;  /* 0x000000070c057212 */ /* 0x000fe200078ec0ff */
[----:B--2---:R-:W-:-:S02]  /*8820*/  IMAD R0, R3, R30, R14 ;  /* 0x0000001e03007224 */ /* 0x004fc400078e020e */
[----:B------:R-:W-:Y:S02]  /*8830*/  @P0 IMAD R21, R15, R13, R24 ;  /* 0x0000000d0f150224 */ /* 0x000fe400078e0218 */
[----:B------:R-:W-:Y:S01]  /*8840*/  IMAD R3, R0, R20, R5 ;  /* 0x0000001400037224 */ /* 0x000fe200078e0205 */
[----:B------:R-:W-:Y:S01]  /*8850*/  PRMT R0, R4, 0x7610, R0 ;  /* 0x0000761004007816 */ /* 0x000fe20000000000 */
[----:B------:R-:W-:-:S05]  /*8860*/  IMAD R154, R154, R31, R21 ;  /* 0x0000001f9a9a7224 */ /* 0x000fca00078e0215 */
[----:B------:R-:W-:Y:S02]  /*8870*/  SEL R153, R3, R154, !P0 ;  /* 0x0000009a03997207 */ /* 0x000fe40004000000 */
[----:B------:R-:W-:-:S07]  /*8880*/  SEL R154, R154, R3, !P0 ;  /* 0x000000039a9a7207 */ /* 0x000fce0004000000 */
.L_x_294:
[----:B------:R-:W-:-:S13]  /*8890*/  LOP3.LUT P0, RZ, R0, 0xff, RZ, 0xc0, !PT ;  /* 0x000000ff00ff7812 */ /* 0x000fda000780c0ff */
[----:B------:R-:W-:Y:S05]  /*88a0*/  @P0 BRA `(.L_x_297) ;  /* 0xffffff8800cc0947 */ /* 0x000fea000383ffff */
[----:B------:R-:W-:Y:S05]  /*88b0*/  EXIT ;  /* 0x000000000000794d */ /* 0x000fea0003800000 */
.L_x_8:
[----:B0-----:R-:W-:Y:S01]  /*88c0*/  ULDC.64 UR4, c[0x0][0x650] ;  /* 0x0001940000047ab9 */ /* 0x001fe20000000a00 */
        /* <DEDUP_REMOVED lines=25> */
.L_x_299:
[----:B------:R-:W0:Y:S01]  /*8a60*/  LDC.64 R28, c[0x0][0x640] ;  /* 0x00019000ff1c7b82 */ /* 0x000e220000000a00 */
[-CC-:B------:R-:W-:Y:S01]  /*8a70*/  SHF.R.U64 R22, R12, R6.reuse, R13.reuse ;  /* 0x000000060c167219 */ /* 0x180fe2000000120d */
[----:B------:R-:W-:Y:S01]  /*8a80*/  IMAD.MOV.U32 R30, RZ, RZ, 0x1 ;  /* 0x00000001ff1e7424 */ /* 0x000fe200078e00ff */
[----:B------:R-:W-:Y:S02]  /*8a90*/  SHF.R.U32.HI R6, RZ, R6, R13 ;  /* 0x00000006ff067219 */ /* 0x000fe4000001160d */
        /* <DEDUP_REMOVED lines=8> */
[----:B------:R-:W-:Y:S01]  /*8b20*/  IMAD.IADD R9, R9, 0x1, R11 ;  /* 0x0000000109097824 */ /* 0x000fe200078e020b */
[----:B0-----:R-:W-:-:S04]  /*8b30*/  ISETP.NE.U32.AND P0, PT, R28, RZ, PT ;  /* 0x000000ff1c00720c */ /* 0x001fc80003f05070 */
[----:B------:R-:W-:Y:S02]  /*8b40*/  ISETP.NE.AND.EX P0, PT, R29, RZ, PT, P0 ;  /* 0x000000ff1d00720c */ /* 0x000fe40003f05300 */
[----:B------:R-:W0:Y:S01]  /*8b50*/  LDC R20, c[0x0][0x600] ;  /* 0x00018000ff147b82 */ /* 0x000e220000000800 */
[-CC-:B-1----:R-:W-:Y:S01]  /*8b60*/  SHF.R.U64 R14, R8, R10.reuse, R9.reuse ;  /* 0x0000000a080e7219 */ /* 0x182fe20000001209 */
[----:B------:R-:W-:Y:S01]  /*8b70*/  IMAD.MOV.U32 R8, RZ, RZ, -0x1 ;  /* 0xffffffffff087424 */ /* 0x000fe200078e00ff */
[----:B------:R-:W-:-:S05]  /*8b80*/  SHF.R.U32.HI R9, RZ, R10, R9 ;  /* 0x0000000aff097219 */ /* 0x000fca0000011609 */
[----:B------:R-:W1:Y:S01]  /*8b90*/  LDC R26, c[0x0][0x648] ;  /* 0x00019200ff1a7b82 */ /* 0x000e620000000800 */
[-CC-:B--2---:R-:W-:Y:S02]  /*8ba0*/  SHF.R.U64 R21, R14, R12.reuse, R9.reuse ;  /* 0x0000000c0e157219 */ /* 0x184fe40000001209 */
[----:B------:R-:W-:-:S05]  /*8bb0*/  SHF.R.U32.HI R6, RZ, R12, R9 ;  /* 0x0000000cff067219 */ /* 0x000fca0000011609 */
[----:B------:R-:W2:Y:S01]  /*8bc0*/  LDC R27, c[0x0][0x638] ;  /* 0x00018e00ff1b7b82 */ /* 0x000ea20000000800 */
[-C--:B---3--:R-:W-:Y:S02]  /*8bd0*/  SHF.L.U32 R8, R8, R25.reuse, RZ ;  /* 0x0000001908087219 */ /* 0x088fe400000006ff */
[-CC-:B------:R-:W-:Y:S02]  /*8be0*/  SHF.R.U64 R23, R21, R25.reuse, R6.reuse ;  /* 0x0000001915177219 */ /* 0x180fe40000001206 */
[----:B------:R-:W-:Y:S02]  /*8bf0*/  LOP3.LUT R32, RZ, R8, RZ, 0x33, !PT ;  /* 0x00000008ff207212 */ /* 0x000fe400078e33ff */
[----:B------:R-:W-:Y:S01]  /*8c00*/  SHF.R.U32.HI R9, RZ, R25, R6 ;  /* 0x00000019ff097219 */ /* 0x000fe20000011606 */
[----:B------:R-:W3:Y:S01]  /*8c10*/  LDC R31, c[0x0][0x610] ;  /* 0x00018400ff1f7b82 */ /* 0x000ee20000000800 */
[----:B------:R-:W-:Y:S01]  /*8c20*/  IMAD.MOV.U32 R8, RZ, RZ, R23 ;  /* 0x000000ffff087224 */ /* 0x000fe200078e0017 */
[----:B------:R-:W-:Y:S06]  /*8c30*/  @!P0 BRA `(.L_x_300) ;  /* 0x0000000000288947 */ /* 0x000fec0003800000 */
        /* <DEDUP_REMOVED lines=10> */
.L_x_300:
[----:B------:R-:W-:Y:S02]  /*8ce0*/  ISETP.NE.AND P0, PT, R2, 0x1, PT ;  /* 0x000000010200780c */ /* 0x000fe40003f05270 */
[----:B-1----:R-:W-:Y:S01]  /*8cf0*/  SHF.R.U64 R6, R8, R26, R9 ;  /* 0x0000001a08067219 */ /* 0x002fe20000001209 */
[----:B0-----:R-:W-:Y:S01]  /*8d00*/  VIADD R9, R20, 0xffffffff ;  /* 0xffffffff14097836 */ /* 0x001fe20000000000 */
[----:B------:R-:W-:Y:S02]  /*8d10*/  SHF.L.U32 R30, R30, R25, RZ ;  /* 0x000000191e1e7219 */ /* 0x000fe400000006ff */
[----:B------:R-:W-:Y:S01]  /*8d20*/  LOP3.LUT R5, R21, R32, RZ, 0xc0, !PT ;  /* 0x0000002015057212 */ /* 0x000fe200078ec0ff */
[----:B------:R-:W-:-:S04]  /*8d30*/  IMAD.MOV R8, RZ, RZ, -R6 ;  /* 0x000000ffff087224 */ /* 0x000fc800078e0a06 */
[----:B------:R-:W-:Y:S01]  /*8d40*/  IMAD R6, R30, R6, R5 ;  /* 0x000000061e067224 */ /* 0x000fe200078e0205 */
[----:B------:R-:W-:Y:S01]  /*8d50*/  LOP3.LUT R5, R14, R9, RZ, 0xc0, !PT ;  /* 0x000000090e057212 */ /* 0x000fe200078ec0ff */
[----:B------:R-:W-:Y:S02]  /*8d60*/  @P0 IMAD R3, R7, R24, R4 ;  /* 0x0000001807030224 */ /* 0x000fe400078e0204 */
[----:B--2---:R-:W-:Y:S02]  /*8d70*/  IMAD R4, R8, R27, R23 ;  /* 0x0000001b08047224 */ /* 0x004fe400078e0217 */
[----:B---3--:R-:W-:Y:S02]  /*8d80*/  IMAD R3, R6, R31, R3 ;  /* 0x0000001f06037224 */ /* 0x008fe400078e0203 */
[----:B------:R-:W-:Y:S02]  /*8d90*/  IMAD R4, R4, R20, R5 ;  /* 0x0000001404047224 */ /* 0x000fe400078e0205 */
[----:B------:R-:W-:-:S02]  /*8da0*/  IMAD.MOV.U32 R8, RZ, RZ, 0x1 ;  /* 0x00000001ff087424 */ /* 0x000fc400078e00ff */
[----:B------:R-:W-:Y:S01]  /*8db0*/  IMAD.MOV.U32 R6, RZ, RZ, R22 ;  /* 0x000000ffff067224 */ /* 0x000fe200078e0016 */
[----:B------:R-:W-:Y:S02]  /*8dc0*/  SEL R20, R4, R3, !P0 ;  /* 0x0000000304147207 */ /* 0x000fe40004000000 */
[----:B------:R-:W-:-:S07]  /*8dd0*/  SEL R21, R3, R4, !P0 ;  /* 0x0000000403157207 */ /* 0x000fce0004000000 */
.L_x_298:
[----:B------:R-:W-:-:S08]  /*8de0*/  NOP ;  /* 0x0000000000007918 */ /* 0x000fd00000000000 */
[----:B------:R-:W0:-:S00]  /*8df0*/  USETMAXREG.DEALLOC.CTAPOOL 0x28 ;  /* 0x00000028000079c8 */ /* 0x000e0000080e0500 */
[----:B0-----:R-:W-:-:S13]  /*8e00*/  ISETP.NE.AND P0, PT, R0, RZ, PT ;  /* 0x000000ff0000720c */ /* 0x001fda0003f05270 */
[----:B------:R-:W-:Y:S05]  /*8e10*/  @P0 EXIT ;  /* 0x000000000000094d */ /* 0x000fea0003800000 */
[----:B------:R-:W-:Y:S01]  /*8e20*/  LOP3.LUT P0, RZ, R8, 0xff, RZ, 0xc0, !PT ;  /* 0x000000ff08ff7812 */ /* 0x000fe2000780c0ff */
[----:B------:R-:W-:Y:S02]  /*8e30*/  IMAD.MOV.U32 R0, RZ, RZ, 0x1 ;  /* 0x00000001ff007424 */ /* 0x000fe400078e00ff */
[----:B------:R-:W-:-:S10]  /*8e40*/  IMAD.MOV.U32 R3, RZ, RZ, RZ ;  /* 0x000000ffff037224 */ /* 0x000fd400078e00ff */
[----:B------:R-:W-:Y:S05]  /*8e50*/  @!P0 BRA `(.L_x_301) ;  /* 0x0000000c00488947 */ /* 0x000fea0003800000 */
[----:B------:R-:W0:Y:S01]  /*8e60*/  LDC R0, c[0x0][0x28c] ;  /* 0x0000a300ff007b82 */ /* 0x000e220000000800 */
[----:B------:R-:W1:Y:S01]  /*8e70*/  S2R R11, SR_CgaCtaId ;  /* 0x00000000000b7919 */ /* 0x000e620000008800 */
[----:B------:R-:W-:Y:S01]  /*8e80*/  ULDC UR5, c[0x0][0x658] ;  /* 0x0001960000057ab9 */ /* 0x000fe20000000800 */
[----:B------:R-:W-:Y:S01]  /*8e90*/  UMOV UR7, 0xffffffff ;  /* 0xffffffff00077882 */ /* 0x000fe20000000000 */
[----:B------:R-:W-:Y:S01]  /*8ea0*/  ULDC UR6, c[0x0][0xc] ;  /* 0x0000030000067ab9 */ /* 0x000fe20000000800 */
[----:B------:R-:W-:Y:S01]  /*8eb0*/  USHF.L.U32 UR8, UR7, UR5, URZ ;  /* 0x0000000507087299 */ /* 0x000fe2000800063f */
[----:B------:R-:W-:Y:S01]  /*8ec0*/  BSSY B0, `(.L_x_301) ;  /* 0x00000cb000007945 */ /* 0x000fe20003800000 */
[----:B------:R-:W-:Y:S01]  /*8ed0*/  UMOV UR9, 0x1 ;  /* 0x0000000100097882 */ /* 0x000fe20000000000 */
[----:B------:R-:W-:Y:S01]  /*8ee0*/  ULDC UR7, c[0x0][0x10] ;  /* 0x0000040000077ab9 */ /* 0x000fe20000000800 */
[----:B------:R-:W-:Y:S01]  /*8ef0*/  USHF.L.U32 UR18, UR9, UR5, URZ ;  /* 0x0000000509127299 */ /* 0x000fe2000800063f */
[----:B------:R-:W-:Y:S01]  /*8f00*/  IMAD.MOV.U32 R9, RZ, RZ, 0x1 ;  /* 0x00000001ff097424 */ /* 0x000fe200078e00ff */
[----:B------:R-:W-:Y:S01]  /*8f10*/  UIMAD.WIDE.U32 UR6, UR6, UR7, URZ ;  /* 0x00000007060672a5 */ /* 0x000fe2000f8e003f */
[----:B------:R-:W-:Y:S01]  /*8f20*/  LOP3.LUT R8, R19, 0x2, RZ, 0xfc, !PT ;  /* 0x0000000213087812 */ /* 0x000fe200078efcff */
[----:B------:R-:W-:Y:S01]  /*8f30*/  ULDC UR5, c[0x0][0x14] ;  /* 0x0000050000057ab9 */ /* 0x000fe20000000800 */
[----:B------:R-:W-:Y:S01]  /*8f40*/  ULDC UR4, c[0x0][0x600] ;  /* 0x0001800000047ab9 */ /* 0x000fe20000000800 */
[----:B------:R-:W-:-:S02]  /*8f50*/  UIMAD.WIDE.U32 UR22, UR6, UR5, URZ ;  /* 0x00000005061672a5 */ /* 0x000fc4000f8e003f */
[----:B------:R-:W-:Y:S02]  /*8f60*/  UIMAD UR13, UR7, UR5, URZ ;  /* 0x00000005070d72a4 */ /* 0x000fe4000f8e023f */
[----:B------:R-:W-:Y:S02]  /*8f70*/  UIADD3 UR4, UR4, -0x1, URZ ;  /* 0xffffffff04047890 */ /* 0x000fe4000fffe03f */
[----:B------:R-:W-:Y:S02]  /*8f80*/  ULOP3.LUT UR17, URZ, UR8, URZ, 0x33, !UPT ;  /* 0x000000083f117292 */ /* 0x000fe4000f8e333f */
[----:B------:R-:W-:Y:S01]  /*8f90*/  UIADD3 UR13, UR23, UR13, URZ ;  /* 0x0000000d170d7290 */ /* 0x000fe2000fffe03f */
[----:B0-----:R-:W-:Y:S01]  /*8fa0*/  VIADD R0, R0, 0x1f ;  /* 0x0000001f00007836 */ /* 0x001fe20000000000 */
[----:B------:R-:W-:-:S04]  /*8fb0*/  ULDC.64 UR24, c[0x0][0x198] ;  /* 0x0000660000187ab9 */ /* 0x000fc80000000a00 */
[----:B------:R-:W-:-:S04]  /*8fc0*/  SHF.R.S32.HI R3, RZ, 0x1f, R0 ;  /* 0x0000001fff037819 */ /* 0x000fc80000011400 */
[----:B------:R-:W-:Y:S01]  /*8fd0*/  LEA.HI R10, R3, R0, RZ, 0x5 ;  /* 0x00000000030a7211 */ /* 0x000fe200078f28ff */
[C---:B-1----:R-:W-:Y:S02]  /*8fe0*/  IMAD.SHL.U32 R4, R11.reuse, 0x1000, RZ ;  /* 0x000010000b047824 */ /* 0x042fe400078e00ff */
[----:B------:R-:W-:Y:S01]  /*8ff0*/  IMAD.SHL.U32 R11, R11, 0x80, RZ ;  /* 0x000000800b0b7824 */ /* 0x000fe200078e00ff */
[----:B------:R-:W-:Y:S01]  /*9000*/  SHF.R.S32.HI R10, RZ, 0x5, R10 ;  /* 0x00000005ff0a7819 */ /* 0x000fe2000001140a */
[----:B------:R-:W-:Y:S01]  /*9010*/  IMAD.MOV.U32 R0, RZ, RZ, 0x1 ;  /* 0x00000001ff007424 */ /* 0x000fe200078e00ff */
[----:B------:R-:W-:Y:S01]  /*9020*/  LOP3.LUT R4, R4, 0x1000, RZ, 0xc0, !PT ;  /* 0x0000100004047812 */ /* 0x000fe200078ec0ff */
[----:B------:R-:W-:Y:S01]  /*9030*/  IMAD.MOV.U32 R3, RZ, RZ, RZ ;  /* 0x000000ffff037224 */ /* 0x000fe200078e00ff */
[----:B------:R-:W-:Y:S01]  /*9040*/  LOP3.LUT R11, R11, 0x80, RZ, 0xc0, !PT ;  /* 0x000000800b0b7812 */ /* 0x000fe200078ec0ff */
[----:B------:R-:W-:Y:S01]  /*9050*/  VIADD R13, R10, 0x1 ;  /* 0x000000010a0d7836 */ /* 0x000fe20000000000 */
[----:B------:R-:W-:-:S07]  /*9060*/  LOP3.LUT R12, R4, 0x12200, RZ, 0xfc, !PT ;  /* 0x00012200040c7812 */ /* 0x000fce00078efcff */
.L_x_312:
[----:B------:R-:W-:-:S03]  /*9070*/  UMOV UR5, 0xffffffff ;  /* 0xffffffff00057882 */ /* 0x000fc60000000000 */
[----:B------:R-:W-:Y:S05]  /*9080*/  BRA.DIV UR5, `(.L_x_302) ;  /* 0x00000016059c7947 */ /* 0x000fea000b800000 */
[----:B------:R-:W-:-:S13]  /*9090*/  ELECT P6, URZ, PT ;  /* 0x00000000003f782f */ /* 0x000fda00038c0000 */
.L_x_337:
[----:B------:R-:W0:Y:S01]  /*90a0*/  LDC R4, c[0x0][0x28c] ;  /* 0x0000a300ff047b82 */ /* 0x000e220000000800 */
[----:B------:R-:W-:Y:S01]  /*90b0*/  BSSY B1, `(.L_x_303) ;  /* 0x0000038000017945 */ /* 0x000fe20003800000 */
[----:B0-----:R-:W-:-:S13]  /*90c0*/  ISETP.LT.OR P6, PT, R4, 0x1, !P6 ;  /* 0x000000010400780c */ /* 0x001fda00077c1670 */
[----:B------:R-:W-:Y:S05]  /*90d0*/  @P6 BRA `(.L_x_304) ;  /* 0x0000000000d46947 */ /* 0x000fea0003800000 */
[----:B------:R-:W-:Y:S02]  /*90e0*/  IMAD R20, R20, 0x100, R11 ;  /* 0x0000010014147824 */ /* 0x000fe400078e020b */
[----:B------:R-:W-:Y:S02]  /*90f0*/  IMAD.SHL.U32 R21, R21, 0x80, RZ ;  /* 0x0000008015157824 */ /* 0x000fe400078e00ff */
[----:B------:R-:W-:Y:S02]  /*9100*/  IMAD.MOV.U32 R24, RZ, RZ, RZ ;  /* 0x000000ffff187224 */ /* 0x000fe400078e00ff */
[----:B------:R-:W-:Y:S02]  /*9110*/  IMAD.MOV.U32 R4, RZ, RZ, R13 ;  /* 0x000000ffff047224 */ /* 0x000fe400078e000d */
[----:B------:R-:W-:Y:S02]  /*9120*/  IMAD.MOV.U32 R5, RZ, RZ, R0 ;  /* 0x000000ffff057224 */ /* 0x000fe400078e0000 */
[----:B------:R-:W-:-:S07]  /*9130*/  IMAD.MOV.U32 R7, RZ, RZ, R3 ;  /* 0x000000ffff077224 */ /* 0x000fce00078e0003 */
.L_x_307:
[----:B------:R-:W0:Y:S01]  /*9140*/  S2R R15, SR_CgaCtaId ;  /* 0x00000000000f7919 */ /* 0x000e220000008800 */
[----:B------:R-:W-:Y:S02]  /*9150*/  MOV R14, 0x400 ;  /* 0x00000400000e7802 */ /* 0x000fe40000000f00 */
[----:B------:R-:W-:Y:S02]  /*9160*/  LOP3.LUT P1, RZ, R18, 0x7f, RZ, 0xc0, !PT ;  /* 0x0000007f12ff7812 */ /* 0x000fe4000782c0ff */
[----:B0-----:R-:W-:Y:S02]  /*9170*/  LEA R22, R15, R14, 0x18 ;  /* 0x0000000e0f167211 */ /* 0x001fe400078ec0ff */
[----:B------:R-:W-:-:S09]  /*9180*/  SHF.L.U32 R14, R5, 0x1f, RZ ;  /* 0x0000001f050e7819 */ /* 0x000fd200000006ff */
[----:B------:R-:W0:Y:S01]  /*9190*/  @!P1 LDC R15, c[0x0][0x500] ;  /* 0x00014000ff0f9b82 */ /* 0x000e220000000800 */
[----:B------:R-:W-:-:S04]  /*91a0*/  IMAD R23, R7, 0x8, R22 ;  /* 0x0000000807177824 */ /* 0x000fc800078e0216 */
[----:B------:R-:W1:Y:S02]  /*91b0*/  SYNCS.PHASECHK.TRANS64.TRYWAIT P0, [R23+URZ+0x90], R14 ;  /* 0x0000900e170075a7 */ /* 0x000e64000800017f */
[----:B-1----:R-:W-:Y:S05]  /*91c0*/  @!P0 BRA `(.L_x_305) ;  /* 0x00000014006c8947 */ /* 0x002fea0003800000 */
.L_x_338:
[----:B-1----:R-:W-:Y:S01]  /*91d0*/  PRMT R14, R8, 0x9910, RZ ;  /* 0x00009910080e7816 */ /* 0x002fe200000000ff */
[----:B0-----:R0:W-:Y:S03]  /*91e0*/  @!P1 SYNCS.ARRIVE.TRANS64 RZ, [R23+URZ], R15 ;  /* 0x0000000f17ff99a7 */ /* 0x0011e6000800003f */
[----:B------:R-:W-:-:S13]  /*91f0*/  ISETP.NE.AND P0, PT, R14, 0x2, PT ;  /* 0x000000020e00780c */ /* 0x000fda0003f05270 */
[----:B0-----:R-:W-:Y:S05]  /*9200*/  @P0 BRA `(.L_x_306) ;  /* 0x0000000000040947 */ /* 0x001fea0003800000 */
[----:B------:R-:W-:Y:S01]  /*9210*/  BPT.TRAP 0x1 ;  /* 0x000000040000795c */ /* 0x000fe20000300000 */
.L_x_306:
[----:B------:R-:W-:Y:S01]  /*9220*/  R2UR UR19, R22 ;  /* 0x00000000161372ca */ /* 0x000fe200000e0000 */
[----:B------:R-:W-:Y:S01]  /*9230*/  IMAD R22, R7, 0x1000, R22 ;  /* 0x0000100007167824 */ /* 0x000fe200078e0216 */
[----:B------:R-:W-:Y:S01]  /*9240*/  R2UR UR9, R23 ;  /* 0x00000000170972ca */ /* 0x000fe200000e0000 */
[----:B------:R-:W-:Y:S01]  /*9250*/  IMAD R14, R7, 0x2000, R12 ;  /* 0x00002000070e7824 */ /* 0x000fe200078e020c */
[----:B------:R-:W-:Y:S01]  /*9260*/  UIADD3 UR6, UP0, UR24, 0xf0, URZ ;  /* 0x000000f018067890 */ /* 0x000fe2000ff1e03f */
[----:B------:R-:W-:Y:S01]  /*9270*/  VIADD R4, R4, 0xffffffff ;  /* 0xffffffff04047836 */ /* 0x000fe20000000000 */
[----:B------:R-:W-:Y:S01]  /*9280*/  R2UR UR5, R22 ;  /* 0x00000000160572ca */ /* 0x000fe200000e0000 */
[----:B------:R-:W-:Y:S01]  /*9290*/  UIADD3 UR26, UP1, UR24, 0x1f0, URZ ;  /* 0x000001f0181a7890 */ /* 0x000fe2000ff3e03f */
[----:B------:R-:W-:Y:S01]  /*92a0*/  R2UR UR8, R14 ;  /* 0x000000000e0872ca */ /* 0x000fe200000e0000 */
[----:B------:R-:W-:Y:S01]  /*92b0*/  UIADD3.X UR7, URZ, UR25, URZ, UP0, !UPT ;  /* 0x000000193f077290 */ /* 0x000fe200087fe43f */
[----:B------:R-:W-:Y:S01]  /*92c0*/  R2UR UR11, R21 ;  /* 0x00000000150b72ca */ /* 0x000fe200000e0000 */
[----:B------:R-:W-:Y:S01]  /*92d0*/  VIADD R7, R7, 0x1 ;  /* 0x0000000107077836 */ /* 0x000fe20000000000 */
[----:B------:R-:W-:Y:S01]  /*92e0*/  R2UR UR10, R24 ;  /* 0x00000000180a72ca */ /* 0x000fe200000e0000 */
[----:B------:R-:W-:Y:S01]  /*92f0*/  UIADD3.X UR27, URZ, UR25, URZ, UP1, !UPT ;  /* 0x000000193f1b7290 */ /* 0x000fe20008ffe43f */
[----:B------:R-:W-:Y:S01]  /*9300*/  R2UR UR12, R6 ;  /* 0x00000000060c72ca */ /* 0x000fe200000e0000 */
[----:B------:R-:W-:Y:S01]  /*9310*/  UMOV UR14, 0x0 ;  /* 0x00000000000e7882 */ /* 0x000fe20000000000 */
[----:B------:R-:W-:Y:S01]  /*9320*/  R2UR UR20, R20 ;  /* 0x00000000141472ca */ /* 0x000fe200000e0000 */
[----:B------:R-:W-:Y:S01]  /*9330*/  UMOV UR15, 0x10000000 ;  /* 0x10000000000f7882 */ /* 0x000fe20000000000 */
[----:B------:R-:W-:Y:S01]  /*9340*/  ISETP.GT.AND P1, PT, R4, 0x1, PT ;  /* 0x000000010400780c */ /* 0x000fe20003f24270 */
[----:B------:R-:W-:Y:S01]  /*9350*/  UIADD3 UR16, UR5, 0x200, URZ ;  /* 0x0000020005107890 */ /* 0x000fe2000fffe03f */
[----:B------:R-:W-:Y:S01]  /*9360*/  ISETP.NE.AND P0, PT, R7, 0x12, PT ;  /* 0x000000120700780c */ /* 0x000fe20003f05270 */
[----:B------:R-:W-:Y:S01]  /*9370*/  UIADD3 UR5, UR19, UR8, URZ ;  /* 0x0000000813057290 */ /* 0x000fe2000fffe03f */
[----:B------:R-:W-:Y:S01]  /*9380*/  VIADD R24, R24, 0x20 ;  /* 0x0000002018187836 */ /* 0x000fe20000000000 */
[----:B------:R-:W-:Y:S01]  /*9390*/  UMOV UR21, 0x30000 ;  /* 0x0003000000157882 */ /* 0x000fe20000000000 */
[----:B------:R-:W-:-:S02]  /*93a0*/  SEL R14, RZ, 0x1, P0 ;  /* 0x00000001ff0e7807 */ /* 0x000fc40000000000 */
[----:B------:R-:W-:Y:S01]  /*93b0*/  UMOV UR8, UR16 ;  /* 0x0000001000087c82 */ /* 0x000fe20008000000 */
[----:B------:R-:W-:Y:S01]  /*93c0*/  SEL R7, R7, RZ, P0 ;  /* 0x000000ff07077207 */ /* 0x000fe20000000000 */
[----:B------:R0:W-:Y:S01]  /*93d0*/  UTMALDG.3D [UR8], [UR6], desc[UR14] ;  /* 0x00000e08060075b4 */ /* 0x0001e20008011000 */
[----:B------:R-:W-:Y:S01]  /*93e0*/  LOP3.LUT R5, R5, R14, RZ, 0x3c, !PT ;  /* 0x0000000e05057212 */ /* 0x000fe200078e3cff */
[----:B0-----:R-:W-:Y:S01]  /*93f0*/  UMOV UR11, UR20 ;  /* 0x00000014000b7c82 */ /* 0x001fe20008000000 */
[----:B------:R-:W-:Y:S02]  /*9400*/  UMOV UR8, UR5 ;  /* 0x0000000500087c82 */ /* 0x000fe40008000000 */
[----:B------:R0:W-:Y:S02]  /*9410*/  UTMALDG.3D.MULTICAST [UR8], [UR26], UR21, desc[UR14] ;  /* 0x00000e081a0073b4 */ /* 0x0001e40008011815 */
[----:B0-----:R-:W-:Y:S05]  /*9420*/  @P1 BRA `(.L_x_307) ;  /* 0xfffffffc00441947 */ /* 0x001fea000383ffff */
.L_x_304:
[----:B------:R-:W-:Y:S05]  /*9430*/  BSYNC B1 ;  /* 0x0000000000017941 */ /* 0x000fea0003800000 */
.L_x_303:
[----:B------:R-:W-:Y:S01]  /*9440*/  LOP3.LUT P1, RZ, R9, 0xff, RZ, 0xc0, !PT ;  /* 0x000000ff09ff7812 */ /* 0x000fe2000782c0ff */
[C---:B------:R-:W-:Y:S01]  /*9450*/  IMAD.IADD R6, R10.reuse, 0x1, R3 ;  /* 0x000000010a067824 */ /* 0x040fe200078e0203 */
[----:B------:R-:W-:Y:S01]  /*9460*/  ULDC.64 UR6, c[0x0][0x650] ;  /* 0x0001940000067ab9 */ /* 0x000fe20000000a00 */
[----:B------:R-:W-:Y:S01]  /*9470*/  ISETP.GE.U32.AND P2, PT, R10, 0x12, PT ;  /* 0x000000120a00780c */ /* 0x000fe20003f46070 */
[----:B------:R-:W-:Y:S01]  /*9480*/  BSSY B1, `(.L_x_308) ;  /* 0x000006c000017945 */ /* 0x000fe20003800000 */
[----:B------:R-:W-:Y:S01]  /*9490*/  IMAD.MOV.U32 R21, RZ, RZ, -0x1 ;  /* 0xffffffffff157424 */ /* 0x000fe200078e00ff */
[----:B------:R-:W-:Y:S01]  /*94a0*/  ISETP.GT.U32.AND P0, PT, R6, 0x11, PT ;  /* 0x000000110600780c */ /* 0x000fe20003f04070 */
[----:B------:R-:W-:Y:S01]  /*94b0*/  IMAD.MOV.U32 R20, RZ, RZ, -0x1 ;  /* 0xffffffffff147424 */ /* 0x000fe200078e00ff */
[----:B------:R-:W-:Y:S02]  /*94c0*/  PRMT R9, RZ, 0x7610, R9 ;  /* 0x00007610ff097816 */ /* 0x000fe40000000009 */
[----:B------:R-:W-:-:S03]  /*94d0*/  ISETP.LT.U32.AND P0, PT, R10, 0x12, P0 ;  /* 0x000000120a00780c */ /* 0x000fc60000701070 */
[----:B------:R-:W0:Y:S01]  /*94e0*/  @P1 S2R R5, SR_CgaCtaId ;  /* 0x0000000000051919 */ /* 0x000e220000008800 */
[----:B------:R-:W-:-:S04]  /*94f0*/  @P1 MOV R4, 0x400 ;  /* 0x0000040000041802 */ /* 0x000fc80000000f00 */
[----:B0-----:R-:W-:Y:S01]  /*9500*/  @P1 LEA R3, R5, R4, 0x18 ;  /* 0x0000000405031211 */ /* 0x001fe200078ec0ff */
[----:B------:R-:W-:-:S03]  /*9510*/  IMAD.WIDE.U32 R4, R6, 0x38e38e39, RZ ;  /* 0x38e38e3906047825 */ /* 0x000fc600078e00ff */
[----:B------:R0:W-:Y:S01]  /*9520*/  @P1 SYNCS.ARRIVE.TRANS64.A1T0 RZ, [R3+URZ+0x138], RZ ;  /* 0x000138ff03ff19a7 */ /* 0x0001e2000810003f */
[----:B------:R-:W-:Y:S02]  /*9530*/  IADD3 R16, P1, R16, UR22, RZ ;  /* 0x0000001610107c10 */ /* 0x000fe4000ff3e0ff */
[----:B------:R-:W-:Y:S02]  /*9540*/  SHF.R.U32.HI R5, RZ, 0x2, R5 ;  /* 0x00000002ff057819 */ /* 0x000fe40000011605 */
[----:B------:R-:W-:Y:S02]  /*9550*/  IADD3.X R17, R17, UR13, RZ, P1, !PT ;  /* 0x0000000d11117c10 */ /* 0x000fe40008ffe4ff */
[----:B------:R-:W-:Y:S02]  /*9560*/  PRMT R4, RZ, 0x7610, R4 ;  /* 0x00007610ff047816 */ /* 0x000fe40000000004 */
[----:B0-----:R-:W-:Y:S02]  /*9570*/  SEL R3, RZ, 0x1, !P0 ;  /* 0x00000001ff037807 */ /* 0x001fe40004000000 */
[----:B------:R-:W-:-:S02]  /*9580*/  ISETP.GE.U32.AND P0, PT, R16, UR6, PT ;  /* 0x0000000610007c0c */ /* 0x000fc4000bf06070 */
[----:B------:R-:W-:Y:S01]  /*9590*/  LOP3.LUT R0, R0, R3, RZ, 0x3c, !PT ;  /* 0x0000000300007212 */ /* 0x000fe200078e3cff */
[----:B------:R-:W-:Y:S01]  /*95a0*/  IMAD R3, R5, -0x12, R6 ;  /* 0xffffffee05037824 */ /* 0x000fe200078e0206 */
[----:B------:R-:W-:Y:S01]  /*95b0*/  ISETP.GE.U32.AND.EX P0, PT, R17, UR7, PT, P0 ;  /* 0x0000000711007c0c */ /* 0x000fe2000bf06100 */
[----:B------:R-:W-:Y:S01]  /*95c0*/  IMAD.MOV.U32 R6, RZ, RZ, -0x1 ;  /* 0xffffffffff067424 */ /* 0x000fe200078e00ff */
[----:B------:R-:W-:-:S11]  /*95d0*/  @P2 LOP3.LUT R0, R0, 0x1, R5, 0x78, !PT ;  /* 0x0000000100002812 */ /* 0x000fd600078e7805 */
[----:B------:R-:W-:Y:S05]  /*95e0*/  @P0 BRA `(.L_x_309) ;  /* 0x0000000400540947 */ /* 0x000fea0003800000 */
[----:B------:R-:W0:Y:S01]  /*95f0*/  S2R R15, SR_CTAID.X ;  /* 0x00000000000f7919 */ /* 0x000e220000002500 */
[----:B------:R-:W-:Y:S01]  /*9600*/  ULDC.64 UR6, c[0x0][0x628] ;  /* 0x00018a0000067ab9 */ /* 0x000fe20000000a00 */
[----:B------:R-:W-:Y:S01]  /*9610*/  ULDC UR8, c[0x0][0x630] ;  /* 0x00018c0000087ab9 */ /* 0x000fe20000000800 */
[----:B------:R-:W-:Y:S01]  /*9620*/  ISETP.NE.U32.AND P0, PT, RZ, UR6, PT ;  /* 0x00000006ff007c0c */ /* 0x000fe2000bf05070 */
[----:B------:R-:W1:Y:S01]  /*9630*/  S2R R20, SR_CTAID.Y ;  /* 0x0000000000147919 */ /* 0x000e620000002600 */
[----:B------:R-:W-:Y:S01]  /*9640*/  ULDC UR9, c[0x0][0x150] ;  /* 0x0000540000097ab9 */ /* 0x000fe20000000800 */
[----:B------:R-:W-:Y:S01]  /*9650*/  IMAD.MOV.U32 R4, RZ, RZ, R16 ;  /* 0x000000ffff047224 */ /* 0x000fe200078e0010 */
[----:B------:R-:W-:Y:S01]  /*9660*/  ISETP.NE.AND.EX P0, PT, RZ, UR7, PT, P0 ;  /* 0x00000007ff007c0c */ /* 0x000fe2000bf05300 */
[----:B------:R-:W-:Y:S01]  /*9670*/  IMAD.MOV.U32 R5, RZ, RZ, R17 ;  /* 0x000000ffff057224 */ /* 0x000fe200078e0011 */
[----:B0-----:R-:W-:-:S11]  /*9680*/  I2FP.F32.U32 R22, R15 ;  /* 0x0000000f00167245 */ /* 0x001fd60000201000 */
[----:B------:R-:W-:Y:S05]  /*9690*/  @!P0 BRA `(.L_x_310) ;  /* 0x0000000000288947 */ /* 0x000fea0003800000 */
[----:B------:R-:W-:Y:S02]  /*96a0*/  ULDC UR5, c[0x0][0x634] ;  /* 0x00018d0000057ab9 */ /* 0x000fe40000000800 */
[----:B------:R-:W-:-:S05]  /*96b0*/  IADD3 R5, P0, R16, UR5, RZ ;  /* 0x0000000510057c10 */ /* 0x000fca000ff1e0ff */
[----:B------:R-:W-:-:S04]  /*96c0*/  IMAD.X R21, RZ, RZ, R17, P0 ;  /* 0x000000ffff157224 */ /* 0x000fc800000e0611 */
[----:B------:R-:W-:-:S04]  /*96d0*/  IMAD.WIDE.U32 R6, R21, UR6, RZ ;  /* 0x0000000615067c25 */ /* 0x000fc8000f8e00ff */
[----:B------:R-:W-:-:S04]  /*96e0*/  IMAD.WIDE.U32 R6, P0, R5, UR7, R6 ;  /* 0x0000000705067c25 */ /* 0x000fc8000f800006 */
[----:B------:R-:W-:-:S04]  /*96f0*/  IMAD.WIDE.U32 R4, R5, UR6, RZ ;  /* 0x0000000605047c25 */ /* 0x000fc8000f8e00ff */
[----:B------:R-:W-:Y:S01]  /*9700*/  IMAD.MOV.U32 R4, RZ, RZ, R7 ;  /* 0x000000ffff047224 */ /* 0x000fe200078e0007 */
[----:B------:R-:W-:Y:S01]  /*9710*/  IADD3 RZ, P1, R5, R6, RZ ;  /* 0x0000000605ff7210 */ /* 0x000fe20007f3e0ff */
[----:B------:R-:W-:-:S04]  /*9720*/  IMAD.X R5, RZ, RZ, RZ, P0 ;  /* 0x000000ffff057224 */ /* 0x000fc800000e06ff */
[----:B------:R-:W-:-:S08]  /*9730*/  IMAD.WIDE.U32.X R4, R21, UR7, R4, P1 ;  /* 0x0000000715047c25 */ /* 0x000fd000088e0404 */
.L_x_310:
[--C-:B------:R-:W-:Y:S01]  /*9740*/  SHF.R.U64 R14, R4, UR8, R5.reuse ;  /* 0x00000008040e7c19 */ /* 0x100fe20008001205 */
[----:B------:R-:W-:Y:S01]  /*9750*/  FMUL R22, R22, UR9 ;  /* 0x0000000916167c20 */ /* 0x000fe20008400000 */
[----:B------:R-:W-:Y:S01]  /*9760*/  SHF.R.U32.HI R4, RZ, UR8, R5 ;  /* 0x00000008ff047c19 */ /* 0x000fe20008011605 */
[----:B------:R-:W0:Y:S01]  /*9770*/  LDC R6, c[0x0][0x144] ;  /* 0x00005100ff067b82 */ /* 0x000e220000000800 */
[----:B------:R-:W-:Y:S01]  /*9780*/  IADD3 R5, P0, RZ, -R14, RZ ;  /* 0x8000000eff057210 */ /* 0x000fe20007f1e0ff */
[----:B------:R-:W-:Y:S01]  /*9790*/  ULDC UR5, c[0x0][0x154] ;  /* 0x0000550000057ab9 */ /* 0x000fe20000000800 */
[----:B-1----:R-:W-:Y:S01]  /*97a0*/  I2FP.F32.U32 R7, R20 ;  /* 0x0000001400077245 */ /* 0x002fe20000201000 */
[----:B------:R-:W1:Y:S01]  /*97b0*/  F2I.U32.TRUNC.NTZ R22, R22 ;  /* 0x0000001600167305 */ /* 0x000e62000020f000 */
[----:B------:R-:W-:Y:S01]  /*97c0*/  ULDC.64 UR6, c[0x0][0x620] ;  /* 0x0001880000067ab9 */ /* 0x000fe20000000a00 */
[----:B------:R-:W-:Y:S01]  /*97d0*/  IMAD.X R4, RZ, RZ, ~R4, P0 ;  /* 0x000000ffff047224 */ /* 0x000fe200000e0e04 */
[----:B------:R-:W-:Y:S01]  /*97e0*/  ISETP.NE.AND P2, PT, R2, 0x1, PT ;  /* 0x000000010200780c */ /* 0x000fe20003f45270 */
[----:B------:R-:W-:Y:S01]  /*97f0*/  FMUL R23, R7, UR5 ;  /* 0x0000000507177c20 */ /* 0x000fe20008400000 */
[----:B------:R-:W2:Y:S01]  /*9800*/  LDC R25, c[0x0][0x148] ;  /* 0x00005200ff197b82 */ /* 0x000ea20000000800 */
[----:B------:R-:W-:Y:S01]  /*9810*/  IMAD R4, R4, UR6, RZ ;  /* 0x0000000604047c24 */ /* 0x000fe2000f8e02ff */
[----:B------:R-:W-:-:S03]  /*9820*/  ULDC UR5, c[0x0][0x618] ;  /* 0x0001860000057ab9 */ /* 0x000fc60000000800 */
[----:B------:R-:W3:Y:S01]  /*9830*/  F2I.U32.TRUNC.NTZ R23, R23 ;  /* 0x0000001700177305 */ /* 0x000ee2000020f000 */
[C---:B------:R-:W-:Y:S02]  /*9840*/  IMAD R7, R5.reuse, UR7, R4 ;  /* 0x0000000705077c24 */ /* 0x040fe4000f8e0204 */
[----:B------:R-:W-:Y:S01]  /*9850*/  IMAD.WIDE.U32 R4, R5, UR6, R16 ;  /* 0x0000000605047c25 */ /* 0x000fe2000f8e0010 */
[----:B------:R-:W-:Y:S02]  /*9860*/  ULDC.64 UR6, c[0x0][0x640] ;  /* 0x0001900000067ab9 */ /* 0x000fe40000000a00 */
[----:B------:R-:W-:Y:S01]  /*9870*/  ISETP.NE.U32.AND P0, PT, RZ, UR6, PT ;  /* 0x00000006ff007c0c */ /* 0x000fe2000bf05070 */
[----:B------:R-:W-:Y:S02]  /*9880*/  IMAD.IADD R5, R5, 0x1, R7 ;  /* 0x0000000105057824 */ /* 0x000fe400078e0207 */
[----:B-1----:R-:W-:Y:S01]  /*9890*/  IMAD.MOV R22, RZ, RZ, -R22 ;  /* 0x000000ffff167224 */ /* 0x002fe200078e0a16 */
[----:B------:R-:W-:-:S02]  /*98a0*/  ISETP.NE.AND.EX P0, PT, RZ, UR7, PT, P0 ;  /* 0x00000007ff007c0c */ /* 0x000fc4000bf05300 */
[----:B------:R-:W-:Y:S01]  /*98b0*/  SHF.R.U64 R21, R4, UR5, R5 ;  /* 0x0000000504157c19 */ /* 0x000fe20008001205 */
[----:B0-----:R-:W-:Y:S01]  /*98c0*/  IMAD R15, R6, R22, R15 ;  /* 0x00000016060f7224 */ /* 0x001fe200078e020f */
[----:B------:R-:W-:Y:S01]  /*98d0*/  SHF.R.U32.HI R4, RZ, UR5, R5 ;  /* 0x00000005ff047c19 */ /* 0x000fe20008011605 */
[----:B------:R-:W-:Y:S01]  /*98e0*/  ULDC UR5, c[0x0][0x608] ;  /* 0x0001820000057ab9 */ /* 0x000fe20000000800 */
[----:B---3--:R-:W-:Y:S02]  /*98f0*/  IMAD.MOV R6, RZ, RZ, -R23 ;  /* 0x000000ffff067224 */ /* 0x008fe400078e0a17 */
[--C-:B------:R-:W-:Y:S02]  /*9900*/  SHF.R.U64 R22, R21, UR5, R4.reuse ;  /* 0x0000000515167c19 */ /* 0x100fe40008001204 */
[----:B------:R-:W-:Y:S01]  /*9910*/  SHF.R.U32.HI R5, RZ, UR5, R4 ;  /* 0x00000005ff057c19 */ /* 0x000fe20008011604 */
[----:B------:R-:W-:Y:S01]  /*9920*/  ULDC UR5, c[0x0][0x658] ;  /* 0x0001960000057ab9 */ /* 0x000fe20000000800 */
[----:B--2---:R-:W-:-:S02]  /*9930*/  @P2 IMAD R15, R25, R6, R20 ;  /* 0x00000006190f2224 */ /* 0x004fc400078e0214 */
[--C-:B------:R-:W-:Y:S02]  /*9940*/  SHF.R.U64 R20, R22, UR5, R5.reuse ;  /* 0x0000000516147c19 */ /* 0x100fe40008001205 */
[----:B------:R-:W-:-:S03]  /*9950*/  SHF.R.U32.HI R23, RZ, UR5, R5 ;  /* 0x00000005ff177c19 */ /* 0x000fc60008011605 */
[----:B------:R-:W-:Y:S02]  /*9960*/  IMAD.MOV.U32 R6, RZ, RZ, R20 ;  /* 0x000000ffff067224 */ /* 0x000fe400078e0014 */
[----:B------:R-:W-:Y:S01]  /*9970*/  IMAD.MOV.U32 R5, RZ, RZ, R23 ;  /* 0x000000ffff057224 */ /* 0x000fe200078e0017 */
[----:B------:R-:W-:Y:S06]  /*9980*/  @!P0 BRA `(.L_x_311) ;  /* 0x00000000002c8947 */ /* 0x000fec0003800000 */
        /* <DEDUP_REMOVED lines=9> */
[----:B------:R-:W-:-:S04]  /*9a20*/  IMAD.WIDE.U32.X R4, R23, UR7, R4, P1 ;  /* 0x0000000717047c25 */ /* 0x000fc800088e0404 */
[----:B------:R-:W-:-:S07]  /*9a30*/  IMAD.MOV.U32 R6, RZ, RZ, R4 ;  /* 0x000000ffff067224 */ /* 0x000fce00078e0004 */
.L_x_311:
[----:B------:R-:W-:Y:S01]  /*9a40*/  ULDC UR5, c[0x0][0x648] ;  /* 0x0001920000057ab9 */ /* 0x000fe20000000800 */
[----:B------:R-:W-:Y:S01]  /*9a50*/  LOP3.LUT R4, R22, UR17, RZ, 0xc0, !PT ;  /* 0x0000001116047c12 */ /* 0x000fe2000f8ec0ff */
[----:B------:R-:W-:Y:S01]  /*9a60*/  ULDC UR6, c[0x0][0x610] ;  /* 0x0001840000067ab9 */ /* 0x000fe20000000800 */
[----:B------:R-:W-:Y:S01]  /*9a70*/  SHF.R.U64 R5, R6, UR5, R5 ;  /* 0x0000000506057c19 */ /* 0x000fe20008001205 */
[----:B------:R-:W-:Y:S01]  /*9a80*/  ULDC UR5, c[0x0][0x638] ;  /* 0x00018e0000057ab9 */ /* 0x000fe20000000800 */
[----:B------:R-:W-:-:S03]  /*9a90*/  LOP3.LUT R21, R21, UR4, RZ, 0xc0, !PT ;  /* 0x0000000415157c12 */ /* 0x000fc6000f8ec0ff */
[----:B------:R-:W-:Y:S02]  /*9aa0*/  IMAD.MOV R7, RZ, RZ, -R5 ;  /* 0x000000ffff077224 */ /* 0x000fe400078e0a05 */
[----:B------:R-:W-:Y:S02]  /*9ab0*/  IMAD R4, R5, UR18, R4 ;  /* 0x0000001205047c24 */ /* 0x000fe4000f8e0204 */
[----:B------:R-:W-:Y:S01]  /*9ac0*/  IMAD R20, R7, UR5, R20 ;  /* 0x0000000507147c24 */ /* 0x000fe2000f8e0214 */
[----:B------:R-:W-:Y:S01]  /*9ad0*/  ULDC UR5, c[0x0][0x600] ;  /* 0x0001800000057ab9 */ /* 0x000fe20000000800 */
[----:B------:R-:W-:Y:S02]  /*9ae0*/  IMAD R15, R4, UR6, R15 ;  /* 0x00000006040f7c24 */ /* 0x000fe4000f8e020f */
[----:B------:R-:W-:Y:S02]  /*9af0*/  IMAD R6, R20, UR5, R21 ;  /* 0x0000000514067c24 */ /* 0x000fe4000f8e0215 */
[----:B------:R-:W-:-:S03]  /*9b00*/  IMAD.MOV.U32 R4, RZ, RZ, 0x1 ;  /* 0x00000001ff047424 */ /* 0x000fc600078e00ff */
[----:B------:R-:W-:Y:S02]  /*9b10*/  SEL R20, R6, R15, !P2 ;  /* 0x0000000f06147207 */ /* 0x000fe40005000000 */
[----:B------:R-:W-:Y:S01]  /*9b20*/  SEL R21, R15, R6, !P2 ;  /* 0x000000060f157207 */ /* 0x000fe20005000000 */
[----:B------:R-:W-:-:S07]  /*9b30*/  IMAD.MOV.U32 R6, RZ, RZ, R14 ;  /* 0x000000ffff067224 */ /* 0x000fce00078e000e */
.L_x_309:
[----:B------:R-:W-:Y:S05]  /*9b40*/  BSYNC B1 ;  /* 0x0000000000017941 */ /* 0x000fea0003800000 */
.L_x_308:
[----:B------:R-:W-:-:S13]  /*9b50*/  LOP3.LUT P0, RZ, R4, 0xff, RZ, 0xc0, !PT ;  /* 0x000000ff04ff7812 */ /* 0x000fda000780c0ff */
[----:B------:R-:W-:Y:S05]  /*9b60*/  @P0 BRA `(.L_x_312) ;  /* 0xfffffff400400947 */ /* 0x000fea000383ffff */
[----:B------:R-:W-:Y:S05]  /*9b70*/  BSYNC B0 ;  /* 0x0000000000007941 */ /* 0x000fea0003800000 */
.L_x_301:
[----:B------:R-:W-:-:S03]  /*9b80*/  UMOV UR5, 0xffffffff ;  /* 0xffffffff00057882 */ /* 0x000fc60000000000 */
[----:B------:R-:W-:Y:S05]  /*9b90*/  BRA.DIV UR5, `(.L_x_313) ;  /* 0x0000000e050c7947 */ /* 0x000fea000b800000 */
[----:B------:R-:W-:-:S13]  /*9ba0*/  ELECT P6, URZ, PT ;  /* 0x00000000003f782f */ /* 0x000fda00038c0000 */
.L_x_341:
[----:B------:R-:W-:Y:S04]  /*9bb0*/  BSSY B0, `(.L_x_314) ;  /* 0x00000a9000007945 */ /* 0x000fe80003800000 */
[----:B------:R-:W-:Y:S05]  /*9bc0*/  @!P6 BRA `(.L_x_315) ;  /* 0x00000008009ce947 */ /* 0x000fea0003800000 */
[----:B------:R-:W-:-:S04]  /*9bd0*/  LOP3.LUT R19, R19, 0x2, RZ, 0xfc, !PT ;  /* 0x0000000213137812 */ /* 0x000fc800078efcff */
[----:B------:R-:W-:-:S13]  /*9be0*/  ISETP.NE.AND P0, PT, R19, 0x3, PT ;  /* 0x000000031300780c */ /* 0x000fda0003f05270 */
[----:B------:R-:W-:Y:S05]  /*9bf0*/  @!P0 BRA `(.L_x_316) ;  /* 0x0000000000048947 */ /* 0x000fea0003800000 */
[----:B------:R-:W-:Y:S01]  /*9c00*/  BPT.TRAP 0x1 ;  /* 0x000000040000795c */ /* 0x000fe20000300000 */
.L_x_316:
[----:B------:R-:W0:Y:S01]  /*9c10*/  S2R R5, SR_CgaCtaId ;  /* 0x0000000000057919 */ /* 0x000e220000008800 */
[----:B------:R-:W-:Y:S02]  /*9c20*/  MOV R2, 0x400 ;  /* 0x0000040000027802 */ /* 0x000fe40000000f00 */
[----:B------:R-:W-:Y:S02]  /*9c30*/  SHF.L.U32 R4, R0, 0x1f, RZ ;  /* 0x0000001f00047819 */ /* 0x000fe400000006ff */
[----:B0-----:R-:W-:-:S05]  /*9c40*/  LEA R2, R5, R2, 0x18 ;  /* 0x0000000205027211 */ /* 0x001fca00078ec0ff */
[----:B------:R-:W-:-:S04]  /*9c50*/  VIADD R2, R2, 0x90 ;  /* 0x0000009002027836 */ /* 0x000fc80000000000 */
[C---:B------:R-:W-:Y:S02]  /*9c60*/  IMAD R7, R3.reuse, 0x8, R2 ;  /* 0x0000000803077824 */ /* 0x040fe400078e0202 */
[----:B------:R-:W-:Y:S02]  /*9c70*/  VIADD R3, R3, 0x1 ;  /* 0x0000000103037836 */ /* 0x000fe40000000000 */
[----:B------:R-:W0:Y:S03]  /*9c80*/  SYNCS.PHASECHK.TRANS64.TRYWAIT P0, [R7+URZ], R4 ;  /* 0x00000004070075a7 */ /* 0x000e26000800017f */
[----:B------:R-:W-:-:S04]  /*9c90*/  ISETP.NE.AND P1, PT, R3, 0x12, PT ;  /* 0x000000120300780c */ /* 0x000fc80003f25270 */
[----:B------:R-:W-:Y:S02]  /*9ca0*/  SEL R5, RZ, 0x1, P1 ;  /* 0x00000001ff057807 */ /* 0x000fe40000800000 */
[----:B------:R-:W-:Y:S02]  /*9cb0*/  SEL R3, R3, RZ, P1 ;  /* 0x000000ff03037207 */ /* 0x000fe40000800000 */
[----:B------:R-:W-:-:S03]  /*9cc0*/  LOP3.LUT R6, R0, R5, RZ, 0x3c, !PT ;  /* 0x0000000500067212 */ /* 0x000fc600078e3cff */
[----:B------:R-:W-:Y:S01]  /*9cd0*/  IMAD R8, R3, 0x8, R2 ;  /* 0x0000000803087824 */ /* 0x000fe200078e0202 */
[----:B------:R-:W-:Y:S01]  /*9ce0*/  SHF.L.U32 R5, R6, 0x1f, RZ ;  /* 0x0000001f06057819 */ /* 0x000fe200000006ff */
[----:B0-----:R-:W-:Y:S06]  /*9cf0*/  @!P0 BRA `(.L_x_317) ;  /* 0x0000000800d48947 */ /* 0x001fec0003800000 */
.L_x_342:
[----:B------:R-:W1:Y:S01]  /*9d00*/  SYNCS.PHASECHK.TRANS64.TRYWAIT P0, [R8+URZ], R5 ;  /* 0x00000005080075a7 */ /* 0x000e62000800017f */
[----:B------:R-:W-:-:S05]  /*9d10*/  VIADD R0, R3, 0x1 ;  /* 0x0000000103007836 */ /* 0x000fca0000000000 */
[----:B------:R-:W-:-:S04]  /*9d20*/  ISETP.NE.AND P1, PT, R0, 0x12, PT ;  /* 0x000000120000780c */ /* 0x000fc80003f25270 */
[----:B------:R-:W-:Y:S02]  /*9d30*/  SEL R3, RZ, 0x1, P1 ;  /* 0x00000001ff037807 */ /* 0x000fe40000800000 */
[----:B0-----:R-:W-:Y:S02]  /*9d40*/  SEL R7, R0, RZ, P1 ;  /* 0x000000ff00077207 */ /* 0x001fe40000800000 */
[----:B------:R-:W-:-:S03]  /*9d50*/  LOP3.LUT R6, R6, R3, RZ, 0x3c, !PT ;  /* 0x0000000306067212 */ /* 0x000fc600078e3cff */
[----:B------:R-:W-:Y:S01]  /*9d60*/  IMAD R9, R7, 0x8, R2 ;  /* 0x0000000807097824 */ /* 0x000fe200078e0202 */
[----:B------:R-:W-:Y:S01]  /*9d70*/  SHF.L.U32 R4, R6, 0x1f, RZ ;  /* 0x0000001f06047819 */ /* 0x000fe200000006ff */
[----:B-1----:R-:W-:Y:S06]  /*9d80*/  @!P0 BRA `(.L_x_318) ;  /* 0x0000000800c48947 */ /* 0x002fec0003800000 */
.L_x_343:
[----:B------:R-:W1:Y:S01]  /*9d90*/  SYNCS.PHASECHK.TRANS64.TRYWAIT P0, [R9+URZ], R4 ;  /* 0x00000004090075a7 */ /* 0x000e62000800017f */
[----:B------:R-:W-:-:S05]  /*9da0*/  VIADD R0, R7, 0x1 ;  /* 0x0000000107007836 */ /* 0x000fca0000000000 */
[----:B------:R-:W-:-:S04]  /*9db0*/  ISETP.NE.AND P1, PT, R0, 0x12, PT ;  /* 0x000000120000780c */ /* 0x000fc80003f25270 */
[----:B------:R-:W-:Y:S02]  /*9dc0*/  SEL R3, RZ, 0x1, P1 ;  /* 0x00000001ff037807 */ /* 0x000fe40000800000 */
[----:B------:R-:W-:Y:S02]  /*9dd0*/  SEL R7, R0, RZ, P1 ;  /* 0x000000ff00077207 */ /* 0x000fe40000800000 */
[----:B------:R-:W-:-:S03]  /*9de0*/  LOP3.LUT R6, R6, R3, RZ, 0x3c, !PT ;  /* 0x0000000306067212 */ /* 0x000fc600078e3cff */
[----:B0-----:R-:W-:Y:S01]  /*9df0*/  IMAD R8, R7, 0x8, R2 ;  /* 0x0000000807087824 */ /* 0x001fe200078e0202 */
[----:B------:R-:W-:Y:S01]  /*9e00*/  SHF.L.U32 R5, R6, 0x1f, RZ ;  /* 0x0000001f06057819 */ /* 0x000fe200000006ff */
[----:B-1----:R-:W-:Y:S06]  /*9e10*/  @!P0 BRA `(.L_x_319) ;  /* 0x0000000800b48947 */ /* 0x002fec0003800000 */
.L_x_344:
        /* <DEDUP_REMOVED lines=9> */
.L_x_345:
        /* <DEDUP_REMOVED lines=9> */
.L_x_346:
        /* <DEDUP_REMOVED lines=9> */
.L_x_347:
        /* <DEDUP_REMOVED lines=9> */
.L_x_348:
        /* <DEDUP_REMOVED lines=9> */
.L_x_349:
        /* <DEDUP_REMOVED lines=9> */
.L_x_350:
        /* <DEDUP_REMOVED lines=9> */
.L_x_351:
        /* <DEDUP_REMOVED lines=9> */
.L_x_352:
        /* <DEDUP_REMOVED lines=9> */
.L_x_353:
        /* <DEDUP_REMOVED lines=9> */
.L_x_354:
        /* <DEDUP_REMOVED lines=9> */
.L_x_355:
        /* <DEDUP_REMOVED lines=9> */
.L_x_356:
[----:B------:R-:W1:Y:S01]  /*a4e0*/  SYNCS.PHASECHK.TRANS64.TRYWAIT P0, [R8+URZ], R5 ;  /* 0x00000005080075a7 */ /* 0x000e62000800017f */
[----:B------:R-:W-:-:S05]  /*a4f0*/  VIADD R0, R7, 0x1 ;  /* 0x0000000107007836 */ /* 0x000fca0000000000 */
[----:B------:R-:W-:-:S04]  /*a500*/  ISETP.NE.AND P1, PT, R0, 0x12, PT ;  /* 0x000000120000780c */ /* 0x000fc80003f25270 */
[----:B------:R-:W-:Y:S02]  /*a510*/  SEL R3, RZ, 0x1, P1 ;  /* 0x00000001ff037807 */ /* 0x000fe40000800000 */
[----:B------:R-:W-:Y:S02]  /*a520*/  SEL R7, R0, RZ, P1 ;  /* 0x000000ff00077207 */ /* 0x000fe40000800000 */
[----:B0-----:R-:W-:-:S03]  /*a530*/  LOP3.LUT R9, R6, R3, RZ, 0x3c, !PT ;  /* 0x0000000306097212 */ /* 0x001fc600078e3cff */
[----:B------:R-:W-:Y:S01]  /*a540*/  IMAD R11, R7, 0x8, R2 ;  /* 0x00000008070b7824 */ /* 0x000fe200078e0202 */
[----:B------:R-:W-:Y:S01]  /*a550*/  SHF.L.U32 R6, R9, 0x1f, RZ ;  /* 0x0000001f09067819 */ /* 0x000fe200000006ff */
[----:B-1----:R-:W-:Y:S06]  /*a560*/  @!P0 BRA `(.L_x_332) ;  /* 0x0000000400e48947 */ /* 0x002fec0003800000 */
.L_x_357:
[----:B------:R-:W1:Y:S01]  /*a570*/  SYNCS.PHASECHK.TRANS64.TRYWAIT P0, [R11+URZ], R6 ;  /* 0x000000060b0075a7 */ /* 0x000e62000800017f */
[----:B------:R-:W-:-:S05]  /*a580*/  VIADD R0, R7, 0x1 ;  /* 0x0000000107007836 */ /* 0x000fca0000000000 */
[----:B------:R-:W-:-:S04]  /*a590*/  ISETP.NE.AND P1, PT, R0, 0x12, PT ;  /* 0x000000120000780c */ /* 0x000fc80003f25270 */
[----:B------:R-:W-:Y:S02]  /*a5a0*/  SEL R4, RZ, 0x1, P1 ;  /* 0x00000001ff047807 */ /* 0x000fe40000800000 */
[----:B------:R-:W-:Y:S02]  /*a5b0*/  SEL R3, R0, RZ, P1 ;  /* 0x000000ff00037207 */ /* 0x000fe40000800000 */
[----:B------:R-:W-:Y:S01]  /*a5c0*/  LOP3.LUT R0, R9, R4, RZ, 0x3c, !PT ;  /* 0x0000000409007212 */ /* 0x000fe200078e3cff */
[----:B-1----:R-:W-:Y:S06]  /*a5d0*/  @!P0 BRA `(.L_x_333) ;  /* 0x0000000400dc8947 */ /* 0x002fec0003800000 */
.L_x_358:
[----:B------:R-:W-:Y:S01]  /*a5e0*/  IMAD R3, R3, 0x8, R2 ;  /* 0x0000000803037824 */ /* 0x000fe200078e0202 */
[----:B------:R-:W-:-:S07]  /*a5f0*/  SHF.L.U32 R0, R0, 0x1f, RZ ;  /* 0x0000001f00007819 */ /* 0x000fce00000006ff */
.L_x_334:
[----:B--2---:R2:W3:Y:S02]  /*a600*/  SYNCS.PHASECHK.TRANS64.TRYWAIT P0, [R3+URZ], R0 ;  /* 0x00000000030075a7 */ /* 0x0044e4000800017f */
[----:B---3--:R-:W-:Y:S05]  /*a610*/  @!P0 NANOSLEEP.SYNCS 0x989680 ;  /* 0x009896800000895d */ /* 0x008fea0003900000 */
[----:B------:R-:W3:Y:S02]  /*a620*/  @!P0 SYNCS.PHASECHK.TRANS64 P0, [R3+URZ], R0 ;  /* 0x00000000030085a7 */ /* 0x000ee4000800007f */
[----:B---3--:R-:W-:Y:S05]  /*a630*/  @!P0 BRA `(.L_x_334) ;  /* 0xfffffffc00f08947 */ /* 0x008fea000383ffff */
.L_x_315:
[----:B------:R-:W-:Y:S05]  /*a640*/  BSYNC B0 ;  /* 0x0000000000007941 */ /* 0x000fea0003800000 */
.L_x_314:
[----:B------:R-:W-:Y:S05]  /*a650*/  EXIT ;  /* 0x000000000000794d */ /* 0x000fea0003800000 */
.L_x_22:
[----:B----4-:R4:W0:Y:S02]  /*a660*/  SYNCS.PHASECHK.TRANS64.TRYWAIT P1, [R3+URZ], R0 ;  /* 0x00000000030075a7 */ /* 0x010824000802017f */
[----:B0-----:R-:W-:Y:S05]  /*a670*/  @!P1 NANOSLEEP.SYNCS 0x989680 ;  /* 0x009896800000995d */ /* 0x001fea0003900000 */
[----:B------:R-:W0:Y:S02]  /*a680*/  @!P1 SYNCS.PHASECHK.TRANS64 P1, [R3+URZ], R0 ;  /* 0x00000000030095a7 */ /* 0x000e24000802007f */
[----:B0-----:R-:W-:Y:S05]  /*a690*/  @!P1 BRA `(.L_x_22) ;  /* 0xfffffffc00f09947 */ /* 0x001fea000383ffff */
[----:B------:R-:W-:Y:S05]  /*a6a0*/  BRA `(.L_x_21) ;  /* 0xffffff7000187947 */ /* 0x000fea000383ffff */
.L_x_27:
[----:B-1----:R1:W3:Y:S02]  /*a6b0*/  SYNCS.PHASECHK.TRANS64.TRYWAIT P1, [R5+URZ], R4 ;  /* 0x00000004050075a7 */ /* 0x0022e4000802017f */
[----:B---3--:R-:W-:Y:S05]  /*a6c0*/  @!P1 NANOSLEEP.SYNCS 0x989680 ;  /* 0x009896800000995d */ /* 0x008fea0003900000 */
[----:B------:R-:W3:Y:S02]  /*a6d0*/  @!P1 SYNCS.PHASECHK.TRANS64 P1, [R5+URZ], R4 ;  /* 0x00000004050095a7 */ /* 0x000ee4000802007f */
[----:B---3--:R-:W-:Y:S05]  /*a6e0*/  @!P1 BRA `(.L_x_27) ;  /* 0xfffffffc00f09947 */ /* 0x008fea000383ffff */
[----:B------:R-:W-:Y:S05]  /*a6f0*/  BRA `(.L_x_26) ;  /* 0xffffff7000ac7947 */ /* 0x000fea000383ffff */
.L_x_302:
[----:B------:R-:W-:Y:S01]  /*a700*/  BSSY B1, `(.L_x_335) ;  /* 0x0000006000017945 */ /* 0x000fe20003800000 */
[----:B------:R-:W-:-:S07]  /*a710*/  IMAD.MOV.U32 R15, RZ, RZ, -0x1 ;  /* 0xffffffffff0f7424 */ /* 0x000fce00078e00ff */
[----:B------:R-:W-:Y:S05]  /*a720*/  WARPSYNC.COLLECTIVE R15, `(.L_x_336) ;  /* 0x000000000f0c7348 */ /* 0x000fea0003c00000 */
[----:B------:R-:W-:Y:S02]  /*a730*/  ELECT P6, UR62, PT ;  /* 0x00000000003e782f */ /* 0x000fe400038c0000 */
[----:B------:R-:W-:Y:S01]  /*a740*/  MOV R14, UR62 ;  /* 0x0000003e000e7c02 */ /* 0x000fe20008000f00 */
[----:B------:R-:W-:Y:S10]  /*a750*/  ENDCOLLECTIVE ;  /* 0x000000000000791b */ /* 0x000ff40003800000 */
.L_x_336:
[----:B------:R-:W-:Y:S05]  /*a760*/  BSYNC B1 ;  /* 0x0000000000017941 */ /* 0x000fea0003800000 */
.L_x_335:
[----:B------:R-:W-:Y:S05]  /*a770*/  BRA `(.L_x_337) ;  /* 0xffffffe800487947 */ /* 0x000fea000383ffff */
.L_x_305:
[----:B-1----:R1:W2:Y:S02]  /*a780*/  SYNCS.PHASECHK.TRANS64.TRYWAIT P0, [R23+URZ+0x90], R14 ;  /* 0x0000900e170075a7 */ /* 0x0022a4000800017f */
[----:B--2---:R-:W-:Y:S05]  /*a790*/  @!P0 NANOSLEEP.SYNCS 0x989680 ;  /* 0x009896800000895d */ /* 0x004fea0003900000 */
[----:B------:R-:W2:Y:S02]  /*a7a0*/  @!P0 SYNCS.PHASECHK.TRANS64 P0, [R23+URZ+0x90], R14 ;  /* 0x0000900e170085a7 */ /* 0x000ea4000800007f */
[----:B--2---:R-:W-:Y:S05]  /*a7b0*/  @!P0 BRA `(.L_x_305) ;  /* 0xfffffffc00f08947 */ /* 0x004fea000383ffff */
[----:B------:R-:W-:Y:S05]  /*a7c0*/  BRA `(.L_x_338) ;  /* 0xffffffe800807947 */ /* 0x000fea000383ffff */
.L_x_313:
[----:B------:R-:W-:Y:S01]  /*a7d0*/  BSSY B0, `(.L_x_339) ;  /* 0x0000006000007945 */ /* 0x000fe20003800000 */
[----:B------:R-:W-:-:S07]  /*a7e0*/  IMAD.MOV.U32 R15, RZ, RZ, -0x1 ;  /* 0xffffffffff0f7424 */ /* 0x000fce00078e00ff */
[----:B------:R-:W-:Y:S05]  /*a7f0*/  WARPSYNC.COLLECTIVE R15, `(.L_x_340) ;  /* 0x000000000f0c7348 */ /* 0x000fea0003c00000 */
[----:B------:R-:W-:Y:S02]  /*a800*/  ELECT P6, UR62, PT ;  /* 0x00000000003e782f */ /* 0x000fe400038c0000 */
[----:B------:R-:W-:Y:S01]  /*a810*/  MOV R14, UR62 ;  /* 0x0000003e000e7c02 */ /* 0x000fe20008000f00 */
[----:B------:R-:W-:Y:S10]  /*a820*/  ENDCOLLECTIVE ;  /* 0x000000000000791b */ /* 0x000ff40003800000 */
.L_x_340:
[----:B------:R-:W-:Y:S05]  /*a830*/  BSYNC B0 ;  /* 0x0000000000007941 */ /* 0x000fea0003800000 */
.L_x_339:
[----:B------:R-:W-:Y:S05]  /*a840*/  BRA `(.L_x_341) ;  /* 0xfffffff000d87947 */ /* 0x000fea000383ffff */
.L_x_317:
[----:B0-----:R0:W1:Y:S02]  /*a850*/  SYNCS.PHASECHK.TRANS64.TRYWAIT P0, [R7+URZ], R4 ;  /* 0x00000004070075a7 */ /* 0x001064000800017f */
[----:B-1----:R-:W-:Y:S05]  /*a860*/  @!P0 NANOSLEEP.SYNCS 0x989680 ;  /* 0x009896800000895d */ /* 0x002fea0003900000 */
[----:B------:R-:W1:Y:S02]  /*a870*/  @!P0 SYNCS.PHASECHK.TRANS64 P0, [R7+URZ], R4 ;  /* 0x00000004070085a7 */ /* 0x000e64000800007f */
[----:B-1----:R-:W-:Y:S05]  /*a880*/  @!P0 BRA `(.L_x_317) ;  /* 0xfffffffc00f08947 */ /* 0x002fea000383ffff */
[----:B------:R-:W-:Y:S05]  /*a890*/  BRA `(.L_x_342) ;  /* 0xfffffff400187947 */ /* 0x000fea000383ffff */
.L_x_318:
[----:B0-----:R0:W1:Y:S02]  /*a8a0*/  SYNCS.PHASECHK.TRANS64.TRYWAIT P0, [R8+URZ], R5 ;  /* 0x00000005080075a7 */ /* 0x001064000800017f */
[----:B-1----:R-:W-:Y:S05]  /*a8b0*/  @!P0 NANOSLEEP.SYNCS 0x989680 ;  /* 0x009896800000895d */ /* 0x002fea0003900000 */
[----:B------:R-:W1:Y:S02]  /*a8c0*/  @!P0 SYNCS.PHASECHK.TRANS64 P0, [R8+URZ], R5 ;  /* 0x00000005080085a7 */ /* 0x000e64000800007f */
[----:B-1----:R-:W-:Y:S05]  /*a8d0*/  @!P0 BRA `(.L_x_318) ;  /* 0xfffffffc00f08947 */ /* 0x002fea000383ffff */
[----:B------:R-:W-:Y:S05]  /*a8e0*/  BRA `(.L_x_343) ;  /* 0xfffffff400287947 */ /* 0x000fea000383ffff */
.L_x_319:
[----:B0-----:R0:W1:Y:S02]  /*a8f0*/  SYNCS.PHASECHK.TRANS64.TRYWAIT P0, [R9+URZ], R4 ;  /* 0x00000004090075a7 */ /* 0x001064000800017f */
[----:B-1----:R-:W-:Y:S05]  /*a900*/  @!P0 NANOSLEEP.SYNCS 0x989680 ;  /* 0x009896800000895d */ /* 0x002fea0003900000 */
[----:B------:R-:W1:Y:S02]  /*a910*/  @!P0 SYNCS.PHASECHK.TRANS64 P0, [R9+URZ], R4 ;  /* 0x00000004090085a7 */ /* 0x000e64000800007f */
[----:B-1----:R-:W-:Y:S05]  /*a920*/  @!P0 BRA `(.L_x_319) ;  /* 0xfffffffc00f08947 */ /* 0x002fea000383ffff */
[----:B------:R-:W-:Y:S05]  /*a930*/  BRA `(.L_x_344) ;  /* 0xfffffff400387947 */ /* 0x000fea000383ffff */
.L_x_320:
[----:B0-----:R0:W1:Y:S02]  /*a940*/  SYNCS.PHASECHK.TRANS64.TRYWAIT P0, [R8+URZ], R5 ;  /* 0x00000005080075a7 */ /* 0x001064000800017f */
[----:B-1----:R-:W-:Y:S05]  /*a950*/  @!P0 NANOSLEEP.SYNCS 0x989680 ;  /* 0x009896800000895d */ /* 0x002fea0003900000 */
[----:B------:R-:W1:Y:S02]  /*a960*/  @!P0 SYNCS.PHASECHK.TRANS64 P0, [R8+URZ], R5 ;  /* 0x00000005080085a7 */ /* 0x000e64000800007f */
[----:B-1----:R-:W-:Y:S05]  /*a970*/  @!P0 BRA `(.L_x_320) ;  /* 0xfffffffc00f08947 */ /* 0x002fea000383ffff */
[----:B------:R-:W-:Y:S05]  /*a980*/  BRA `(.L_x_345) ;  /* 0xfffffff400487947 */ /* 0x000fea000383ffff */
.L_x_321:
[----:B0-----:R0:W1:Y:S02]  /*a990*/  SYNCS.PHASECHK.TRANS64.TRYWAIT P0, [R9+URZ], R4 ;  /* 0x00000004090075a7 */ /* 0x001064000800017f */
[----:B-1----:R-:W-:Y:S05]  /*a9a0*/  @!P0 NANOSLEEP.SYNCS 0x989680 ;  /* 0x009896800000895d */ /* 0x002fea0003900000 */
[----:B------:R-:W1:Y:S02]  /*a9b0*/  @!P0 SYNCS.PHASECHK.TRANS64 P0, [R9+URZ], R4 ;  /* 0x00000004090085a7 */ /* 0x000e64000800007f */
[----:B-1----:R-:W-:Y:S05]  /*a9c0*/  @!P0 BRA `(.L_x_321) ;  /* 0xfffffffc00f08947 */ /* 0x002fea000383ffff */
[----:B------:R-:W-:Y:S05]  /*a9d0*/  BRA `(.L_x_346) ;  /* 0xfffffff400587947 */ /* 0x000fea000383ffff */
.L_x_322:
[----:B0-----:R0:W1:Y:S02]  /*a9e0*/  SYNCS.PHASECHK.TRANS64.TRYWAIT P0, [R8+URZ], R5 ;  /* 0x00000005080075a7 */ /* 0x001064000800017f */
[----:B-1----:R-:W-:Y:S05]  /*a9f0*/  @!P0 NANOSLEEP.SYNCS 0x989680 ;  /* 0x009896800000895d */ /* 0x002fea0003900000 */
[----:B------:R-:W1:Y:S02]  /*aa00*/  @!P0 SYNCS.PHASECHK.TRANS64 P0, [R8+URZ], R5 ;  /* 0x00000005080085a7 */ /* 0x000e64000800007f */
[----:B-1----:R-:W-:Y:S05]  /*aa10*/  @!P0 BRA `(.L_x_322) ;  /* 0xfffffffc00f08947 */ /* 0x002fea000383ffff */
[----:B------:R-:W-:Y:S05]  /*aa20*/  BRA `(.L_x_347) ;  /* 0xfffffff400687947 */ /* 0x000fea000383ffff */
.L_x_323:
[----:B0-----:R0:W1:Y:S02]  /*aa30*/  SYNCS.PHASECHK.TRANS64.TRYWAIT P0, [R9+URZ], R4 ;  /* 0x00000004090075a7 */ /* 0x001064000800017f */
[----:B-1----:R-:W-:Y:S05]  /*aa40*/  @!P0 NANOSLEEP.SYNCS 0x989680 ;  /* 0x009896800000895d */ /* 0x002fea0003900000 */
[----:B------:R-:W1:Y:S02]  /*aa50*/  @!P0 SYNCS.PHASECHK.TRANS64 P0, [R9+URZ], R4 ;  /* 0x00000004090085a7 */ /* 0x000e64000800007f */
[----:B-1----:R-:W-:Y:S05]  /*aa60*/  @!P0 BRA `(.L_x_323) ;  /* 0xfffffffc00f08947 */ /* 0x002fea000383ffff */
[----:B------:R-:W-:Y:S05]  /*aa70*/  BRA `(.L_x_348) ;  /* 0xfffffff400787947 */ /* 0x000fea000383ffff */
.L_x_324:
[----:B0-----:R0:W1:Y:S02]  /*aa80*/  SYNCS.PHASECHK.TRANS64.TRYWAIT P0, [R8+URZ], R5 ;  /* 0x00000005080075a7 */ /* 0x001064000800017f */
[----:B-1----:R-:W-:Y:S05]  /*aa90*/  @!P0 NANOSLEEP.SYNCS 0x989680 ;  /* 0x009896800000895d */ /* 0x002fea0003900000 */
[----:B------:R-:W1:Y:S02]  /*aaa0*/  @!P0 SYNCS.PHASECHK.TRANS64 P0, [R8+URZ], R5 ;  /* 0x00000005080085a7 */ /* 0x000e64000800007f */
[----:B-1----:R-:W-:Y:S05]  /*aab0*/  @!P0 BRA `(.L_x_324) ;  /* 0xfffffffc00f08947 */ /* 0x002fea000383ffff */
[----:B------:R-:W-:Y:S05]  /*aac0*/  BRA `(.L_x_349) ;  /* 0xfffffff400887947 */ /* 0x000fea000383ffff */
.L_x_325:
[----:B0-----:R0:W1:Y:S02]  /*aad0*/  SYNCS.PHASECHK.TRANS64.TRYWAIT P0, [R9+URZ], R4 ;  /* 0x00000004090075a7 */ /* 0x001064000800017f */
[----:B-1----:R-:W-:Y:S05]  /*aae0*/  @!P0 NANOSLEEP.SYNCS 0x989680 ;  /* 0x009896800000895d */ /* 0x002fea0003900000 */
[----:B------:R-:W1:Y:S02]  /*aaf0*/  @!P0 SYNCS.PHASECHK.TRANS64 P0, [R9+URZ], R4 ;  /* 0x00000004090085a7 */ /* 0x000e64000800007f */
[----:B-1----:R-:W-:Y:S05]  /*ab00*/  @!P0 BRA `(.L_x_325) ;  /* 0xfffffffc00f08947 */ /* 0x002fea000383ffff */
[----:B------:R-:W-:Y:S05]  /*ab10*/  BRA `(.L_x_350) ;  /* 0xfffffff400987947 */ /* 0x000fea000383ffff */
.L_x_326:
[----:B0-----:R0:W1:Y:S02]  /*ab20*/  SYNCS.PHASECHK.TRANS64.TRYWAIT P0, [R8+URZ], R5 ;  /* 0x00000005080075a7 */ /* 0x001064000800017f */
[----:B-1----:R-:W-:Y:S05]  /*ab30*/  @!P0 NANOSLEEP.SYNCS 0x989680 ;  /* 0x009896800000895d */ /* 0x002fea0003900000 */
[----:B------:R-:W1:Y:S02]  /*ab40*/  @!P0 SYNCS.PHASECHK.TRANS64 P0, [R8+URZ], R5 ;  /* 0x00000005080085a7 */ /* 0x000e64000800007f */
[----:B-1----:R-:W-:Y:S05]  /*ab50*/  @!P0 BRA `(.L_x_326) ;  /* 0xfffffffc00f08947 */ /* 0x002fea000383ffff */
[----:B------:R-:W-:Y:S05]  /*ab60*/  BRA `(.L_x_351) ;  /* 0xfffffff400a87947 */ /* 0x000fea000383ffff */
.L_x_327:
[----:B0-----:R0:W1:Y:S02]  /*ab70*/  SYNCS.PHASECHK.TRANS64.TRYWAIT P0, [R9+URZ], R4 ;  /* 0x00000004090075a7 */ /* 0x001064000800017f */
[----:B-1----:R-:W-:Y:S05]  /*ab80*/  @!P0 NANOSLEEP.SYNCS 0x989680 ;  /* 0x009896800000895d */ /* 0x002fea0003900000 */
[----:B------:R-:W1:Y:S02]  /*ab90*/  @!P0 SYNCS.PHASECHK.TRANS64 P0, [R9+URZ], R4 ;  /* 0x00000004090085a7 */ /* 0x000e64000800007f */
[----:B-1----:R-:W-:Y:S05]  /*aba0*/  @!P0 BRA `(.L_x_327) ;  /* 0xfffffffc00f08947 */ /* 0x002fea000383ffff */
[----:B------:R-:W-:Y:S05]  /*abb0*/  BRA `(.L_x_352) ;  /* 0xfffffff400b87947 */ /* 0x000fea000383ffff */
.L_x_328:
[----:B0-----:R0:W1:Y:S02]  /*abc0*/  SYNCS.PHASECHK.TRANS64.TRYWAIT P0, [R8+URZ], R5 ;  /* 0x00000005080075a7 */ /* 0x001064000800017f */
[----:B-1----:R-:W-:Y:S05]  /*abd0*/  @!P0 NANOSLEEP.SYNCS 0x989680 ;  /* 0x009896800000895d */ /* 0x002fea0003900000 */
[----:B------:R-:W1:Y:S02]  /*abe0*/  @!P0 SYNCS.PHASECHK.TRANS64 P0, [R8+URZ], R5 ;  /* 0x00000005080085a7 */ /* 0x000e64000800007f */
[----:B-1----:R-:W-:Y:S05]  /*abf0*/  @!P0 BRA `(.L_x_328) ;  /* 0xfffffffc00f08947 */ /* 0x002fea000383ffff */
[----:B------:R-:W-:Y:S05]  /*ac00*/  BRA `(.L_x_353) ;  /* 0xfffffff400c87947 */ /* 0x000fea000383ffff */
.L_x_329:
[----:B0-----:R0:W1:Y:S02]  /*ac10*/  SYNCS.PHASECHK.TRANS64.TRYWAIT P0, [R9+URZ], R4 ;  /* 0x00000004090075a7 */ /* 0x001064000800017f */
[----:B-1----:R-:W-:Y:S05]  /*ac20*/  @!P0 NANOSLEEP.SYNCS 0x989680 ;  /* 0x009896800000895d */ /* 0x002fea0003900000 */
[----:B------:R-:W1:Y:S02]  /*ac30*/  @!P0 SYNCS.PHASECHK.TRANS64 P0, [R9+URZ], R4 ;  /* 0x00000004090085a7 */ /* 0x000e64000800007f */
[----:B-1----:R-:W-:Y:S05]  /*ac40*/  @!P0 BRA `(.L_x_329) ;  /* 0xfffffffc00f08947 */ /* 0x002fea000383ffff */
[----:B------:R-:W-:Y:S05]  /*ac50*/  BRA `(.L_x_354) ;  /* 0xfffffff400d87947 */ /* 0x000fea000383ffff */
.L_x_330:
[----:B0-----:R0:W1:Y:S02]  /*ac60*/  SYNCS.PHASECHK.TRANS64.TRYWAIT P0, [R8+URZ], R5 ;  /* 0x00000005080075a7 */ /* 0x001064000800017f */
[----:B-1----:R-:W-:Y:S05]  /*ac70*/  @!P0 NANOSLEEP.SYNCS 0x989680 ;  /* 0x009896800000895d */ /* 0x002fea0003900000 */
[----:B------:R-:W1:Y:S02]  /*ac80*/  @!P0 SYNCS.PHASECHK.TRANS64 P0, [R8+URZ], R5 ;  /* 0x00000005080085a7 */ /* 0x000e64000800007f */
[----:B-1----:R-:W-:Y:S05]  /*ac90*/  @!P0 BRA `(.L_x_330) ;  /* 0xfffffffc00f08947 */ /* 0x002fea000383ffff */
[----:B------:R-:W-:Y:S05]  /*aca0*/  BRA `(.L_x_355) ;  /* 0xfffffff400e87947 */ /* 0x000fea000383ffff */
.L_x_331:
[----:B0-----:R0:W1:Y:S02]  /*acb0*/  SYNCS.PHASECHK.TRANS64.TRYWAIT P0, [R9+URZ], R4 ;  /* 0x00000004090075a7 */ /* 0x001064000800017f */
[----:B-1----:R-:W-:Y:S05]  /*acc0*/  @!P0 NANOSLEEP.SYNCS 0x989680 ;  /* 0x009896800000895d */ /* 0x002fea0003900000 */
[----:B------:R-:W1:Y:S02]  /*acd0*/  @!P0 SYNCS.PHASECHK.TRANS64 P0, [R9+URZ], R4 ;  /* 0x00000004090085a7 */ /* 0x000e64000800007f */
[----:B-1----:R-:W-:Y:S05]  /*ace0*/  @!P0 BRA `(.L_x_331) ;  /* 0xfffffffc00f08947 */ /* 0x002fea000383ffff */
[----:B------:R-:W-:Y:S05]  /*acf0*/  BRA `(.L_x_356) ;  /* 0xfffffff400f87947 */ /* 0x000fea000383ffff */
.L_x_332:
[----:B0-----:R0:W1:Y:S02]  /*ad00*/  SYNCS.PHASECHK.TRANS64.TRYWAIT P0, [R8+URZ], R5 ;  /* 0x00000005080075a7 */ /* 0x001064000800017f */
[----:B-1----:R-:W-:Y:S05]  /*ad10*/  @!P0 NANOSLEEP.SYNCS 0x989680 ;  /* 0x009896800000895d */ /* 0x002fea0003900000 */
[----:B------:R-:W1:Y:S02]  /*ad20*/  @!P0 SYNCS.PHASECHK.TRANS64 P0, [R8+URZ], R5 ;  /* 0x00000005080085a7 */ /* 0x000e64000800007f */
[----:B-1----:R-:W-:Y:S05]  /*ad30*/  @!P0 BRA `(.L_x_332) ;  /* 0xfffffffc00f08947 */ /* 0x002fea000383ffff */
[----:B------:R-:W-:Y:S05]  /*ad40*/  BRA `(.L_x_357) ;  /* 0xfffffff800087947 */ /* 0x000fea000383ffff */
.L_x_333:
[----:B-1----:R1:W2:Y:S02]  /*ad50*/  SYNCS.PHASECHK.TRANS64.TRYWAIT P0, [R11+URZ], R6 ;  /* 0x000000060b0075a7 */ /* 0x0022a4000800017f */
[----:B--2---:R-:W-:Y:S05]  /*ad60*/  @!P0 NANOSLEEP.SYNCS 0x989680 ;  /* 0x009896800000895d */ /* 0x004fea0003900000 */
[----:B------:R-:W2:Y:S02]  /*ad70*/  @!P0 SYNCS.PHASECHK.TRANS64 P0, [R11+URZ], R6 ;  /* 0x000000060b0085a7 */ /* 0x000ea4000800007f */
[----:B--2---:R-:W-:Y:S05]  /*ad80*/  @!P0 BRA `(.L_x_333) ;  /* 0xfffffffc00f08947 */ /* 0x004fea000383ffff */
[----:B------:R-:W-:Y:S05]  /*ad90*/  BRA `(.L_x_358) ;  /* 0xfffffff800107947 */ /* 0x000fea000383ffff */
.L_x_359:
[----:B------:R-:W-:-:S00]  /*ada0*/  BRA `(.L_x_359) ;  /* 0xfffffffc00fc7947 */ /* 0x000fc0000383ffff */
[----:B------:R-:W-:-:S00]  /*adb0*/  NOP ;  /* 0x0000000000007918 */ /* 0x000fc00000000000 */
        /* <DEDUP_REMOVED lines=12> */
.L_x_360:


//--------------------- .nv.global.init           --------------------------
	.section	.nv.global.init,"aw",@progbits
.nv.global.init:
	.type		$str$22,@object
	.size		$str$22,($str$23 - $str$22)
$str$22:
        /*0000*/ 	.byte	0x6b, 0x5f, 0x74, 0x69, 0x6c, 0x65, 0x5f, 0x63, 0x6f, 0x75, 0x6e, 0x74, 0x20, 0x3e, 0x3d, 0x20
        /*0010*/ 	.byte	0x31, 0x00
	.type		$str$23,@object
	.size		$str$23,(__unnamed_1 - $str$23)
$str$23:
        /*0012*/ 	.byte	0x2f, 0x74, 0x6d, 0x70, 0x2f, 0x63, 0x75, 0x74, 0x6c, 0x61, 0x73, 0x73, 0x5f, 0x73, 0x77, 0x65
        /*0022*/ 	.byte	0x65, 0x70, 0x5f, 0x73, 0x72, 0x63, 0x2f, 0x69, 0x6e, 0x63, 0x6c, 0x75, 0x64, 0x65, 0x2f, 0x63
        /*0032*/ 	.byte	0x75, 0x74, 0x6c, 0x61, 0x73, 0x73, 0x2f, 0x67, 0x65, 0x6d, 0x6d, 0x2f, 0x63, 0x6f, 0x6c, 0x6c
        /*0042*/ 	.byte	0x65, 0x63, 0x74, 0x69, 0x76, 0x65, 0x2f, 0x73, 0x6d, 0x39, 0x30, 0x5f, 0x6d, 0x6d, 0x61, 0x5f
        /*0052*/ 	.byte	0x74, 0x6d, 0x61, 0x5f, 0x67, 0x6d, 0x6d, 0x61, 0x5f, 0x73, 0x73, 0x5f, 0x77, 0x61, 0x72, 0x70
        /*0062*/ 	.byte	0x73, 0x70, 0x65, 0x63, 0x69, 0x61, 0x6c, 0x69, 0x7a, 0x65, 0x64, 0x2e, 0x68, 0x70, 0x70, 0x00
	.type		__unnamed_1,@object
	.size		__unnamed_1,(.L_0 - __unnamed_1)
__unnamed_1:
        /*0072*/ 	.byte	0x76, 0x6f, 0x69, 0x64, 0x20, 0x63, 0x75, 0x74, 0x6c, 0x61, 0x73, 0x73, 0x3a, 0x3a, 0x67, 0x65
        /* <DEDUP_REMOVED lines=172> */
        /*0b42*/ 	.byte	0x3a, 0x69, 0x64, 0x65, 0x6e, 0x74, 0x69, 0x74, 0x79, 0x5d, 0x00
.L_0:


//--------------------- .nv.shared._ZN7cutlass13device_kernelINS_4gemm6kernel13GemmUniversalIN4cute5tupleIJiiiiEEENS1_10collective13CollectiveMmaINS1_34MainloopSm90TmaGmmaWarpSpecializedILi18ENS5_IJNS4_1CILi2EEENSA_ILi1EEESC_EEENS1_35KernelTmaWarpSpecializedCooperativeEEENS5_IJNSA_ILi128EEENSA_ILi256EEENSA_ILi32EEEEEEaNS5_IJlSC_lEEEaSK_NS4_8TiledMMAINS4_8MMA_AtomIJNS4_4SM904GMMA27MMA_64x256x32_S32S8S8_SS_TNEEEENS4_6LayoutISD_NS5_IJSC_NSA_ILi0EEESS_EEEEENS5_IJNS4_10UnderscoreESV_SV_EEEEENS4_13SM90_TMA_LOADENS4_14ComposedLayoutINS4_7SwizzleILi1ELi4ELi3EEENS4_18smem_ptr_flag_bitsILi8EEENSR_INS5_IJNSA_ILi8EEESI_EEENS5_IJSI_SC_EEEEEEEvNS4_8identityENS4_23SM90_TMA_LOAD_MULTICASTES18_vS19_EENS_8epilogue10collective6detail29Sm90TmaWarpSpecializedAdapterINS1D_15DefaultEpilogueIaSK_SK_NS1C_6thread17LinearCombinationIaLi1EiiLNS1H_9ScaleType4KindE0ELNS_15FloatRoundStyleE2EaEENS1_15EpilogueDefaultEEEEEvvEEEEvNT_6ParamsE --------------------------
	.section	.nv.shared._ZN7cutlass13device_kernelINS_4gemm6kernel13GemmUniversalIN4cute5tupleIJiiiiEEENS1_10collective13CollectiveMmaINS1_34MainloopSm90TmaGmmaWarpSpecializedILi18ENS5_IJNS4_1CILi2EEENSA_ILi1EEESC_EEENS1_35KernelTmaWarpSpecializedCooperativeEEENS5_IJNSA_ILi128EEENSA_ILi256EEENSA_ILi32EEEEEEaNS5_IJlSC_lEEEaSK_NS4_8TiledMMAINS4_8MMA_AtomIJNS4_4SM904GMMA27MMA_64x256x32_S32S8S8_SS_TNEEEENS4_6LayoutISD_NS5_IJSC_NSA_ILi0EEESS_EEEEENS5_IJNS4_10UnderscoreESV_SV_EEEEENS4_13SM90_TMA_LOADENS4_14ComposedLayoutINS4_7SwizzleILi1ELi4ELi3EEENS4_18smem_ptr_flag_bitsILi8EEENSR_INS5_IJNSA_ILi8EEESI_EEENS5_IJSI_SC_EEEEEEEvNS4_8identityENS4_23SM90_TMA_LOAD_MULTICASTES18_vS19_EENS_8epilogue10collective6detail29Sm90TmaWarpSpecializedAdapterINS1D_15DefaultEpilogueIaSK_SK_NS1C_6thread17LinearCombinationIaLi1EiiLNS1H_9ScaleType4KindE0ELNS_15FloatRoundStyleE2EaEENS1_15EpilogueDefaultEEEEEvvEEEEvNT_6ParamsE,"aw",@nobits
	.sectionflags	@""
	.align	16
	.zero		1024


//--------------------- .nv.shared.reserved.0     --------------------------
	.section	.nv.shared.reserved.0,"aw",@nobits
	.weak		__nv_reservedSMEM_offset_0_alias
	.size		__nv_reservedSMEM_offset_0_alias, 0, 0
	.other		__nv_reservedSMEM_offset_0_alias,@"STO_CUDA_RESERVED_SHARED STV_DEFAULT"
__nv_reservedSMEM_offset_0_alias:
	.zero		0


//--------------------- .nv.global                --------------------------
	.section	.nv.global,"aw",@nobits
.nv.global:
	.type		_ZN39_INTERNAL_66669acb_4_k_cu_97380cf5_50564cute1_E,@object
	.size		_ZN39_INTERNAL_66669acb_4_k_cu_97380cf5_50564cute1_E,(_ZN39_INTERNAL_66669acb_4_k_cu_97380cf5_50564cuda3std3__45__cpo6cbeginE - _ZN39_INTERNAL_66669acb_4_k_cu_97380cf5_50564cute1_E)
_ZN39_INTERNAL_66669acb_4_k_cu_97380cf5_50564cute1_E:
	.zero		1
	.type		_ZN39_INTERNAL_66669acb_4_k_cu_97380cf5_50564cuda3std3__45__cpo6cbeginE,@object
	.size		_ZN39_INTERNAL_66669acb_4_k_cu_97380cf5_50564cuda3std3__45__cpo6cbeginE,(_ZN39_INTERNAL_66669acb_4_k_cu_97380cf5_50564cuda3std3__48in_placeE - _ZN39_INTERNAL_66669acb_4_k_cu_97380cf5_50564cuda3std3__45__cpo6cbeginE)
_ZN39_INTERNAL_66669acb_4_k_cu_97380cf5_50564cuda3std3__45__cpo6cbeginE:
	.zero		1
	.type		_ZN39_INTERNAL_66669acb_4_k_cu_97380cf5_50564cuda3std3__48in_placeE,@object
	.size		_ZN39_INTERNAL_66669acb_4_k_cu_97380cf5_50564cuda3std3__48in_placeE,(_ZN39_INTERNAL_66669acb_4_k_cu_97380cf5_50564cuda3std6ranges3__45__cpo9iter_moveE - _ZN39_INTERNAL_66669acb_4_k_cu_97380cf5_50564cuda3std3__48in_placeE)
_ZN39_INTERNAL_66669acb_4_k_cu_97380cf5_50564cuda3std3__48in_placeE:
	.zero		1
	.type		_ZN39_INTERNAL_66669acb_4_k_cu_97380cf5_50564cuda3std6ranges3__45__cpo9iter_moveE,@object
	.size		_ZN39_INTERNAL_66669acb_4_k_cu_97380cf5_50564cuda3std6ranges3__45__cpo9iter_moveE,(_ZN39_INTERNAL_66669acb_4_k_cu_97380cf5_50564cuda3std3__45__cpo5beginE - _ZN39_INTERNAL_66669acb_4_k_cu_97380cf5_50564cuda3std6ranges3__45__cpo9iter_moveE)
_ZN39_INTERNAL_66669acb_4_k_cu_97380cf5_50564cuda3std6ranges3__45__cpo9iter_moveE:
	.zero		1
	.type		_ZN39_INTERNAL_66669acb_4_k_cu_97380cf5_50564cuda3std3__45__cpo5beginE,@object
	.size		_ZN39_INTERNAL_66669acb_4_k_cu_97380cf5_50564cuda3std3__45__cpo5beginE,(_ZN39_INTERNAL_66669acb_4_k_cu_97380cf5_50564cuda3std3__441_GLOBAL__N__66669acb_4_k_cu_97380cf5_50566ignoreE - _ZN39_INTERNAL_66669acb_4_k_cu_97380cf5_50564cuda3std3__45__cpo5beginE)
_ZN39_INTERNAL_66669acb_4_k_cu_97380cf5_50564cuda3std3__45__cpo5beginE:
	.zero		1
	.type		_ZN39_INTERNAL_66669acb_4_k_cu_97380cf5_50564cuda3std3__441_GLOBAL__N__66669acb_4_k_cu_97380cf5_50566ignoreE,@object
	.size		_ZN39_INTERNAL_66669acb_4_k_cu_97380cf5_50564cuda3std3__441_GLOBAL__N__66669acb_4_k_cu_97380cf5_50566ignoreE,(_ZN39_INTERNAL_66669acb_4_k_cu_97380cf5_50564cute7productE - _ZN39_INTERNAL_66669acb_4_k_cu_97380cf5_50564cuda3std3__441_GLOBAL__N__66669acb_4_k_cu_97380cf5_50566ignoreE)
_ZN39_INTERNAL_66669acb_4_k_cu_97380cf5_50564cuda3std3__441_GLOBAL__N__66669acb_4_k_cu_97380cf5_50566ignoreE:
	.zero		1
	.type		_ZN39_INTERNAL_66669acb_4_k_cu_97380cf5_50564cute7productE,@object
	.size		_ZN39_INTERNAL_66669acb_4_k_cu_97380cf5_50564cute7productE,(_ZN39_INTERNAL_66669acb_4_k_cu_97380cf5_50564cuda3std3__45__cpo3endE - _ZN39_INTERNAL_66669acb_4_k_cu_97380cf5_50564cute7productE)
_ZN39_INTERNAL_66669acb_4_k_cu_97380cf5_50564cute7productE:
	.zero		1
	.type		_ZN39_INTERNAL_66669acb_4_k_cu_97380cf5_50564cuda3std3__45__cpo3endE,@object
	.size		_ZN39_INTERNAL_66669acb_4_k_cu_97380cf5_50564cuda3std3__45__cpo3endE,(_ZN39_INTERNAL_66669acb_4_k_cu_97380cf5_50564cuda3std3__419piecewise_constructE - _ZN39_INTERNAL_66669acb_4_k_cu_97380cf5_50564cuda3std3__45__cpo3endE)
_ZN39_INTERNAL_66669acb_4_k_cu_97380cf5_50564cuda3std3__45__cpo3endE:
	.zero		1
	.type		_ZN39_INTERNAL_66669acb_4_k_cu_97380cf5_50564cuda3std3__419piecewise_constructE,@object
	.size		_ZN39_INTERNAL_66669acb_4_k_cu_97380cf5_50564cuda3std3__419piecewise_constructE,(_ZN39_INTERNAL_66669acb_4_k_cu_97380cf5_50564cuda3std3__45__cpo4cendE - _ZN39_INTERNAL_66669acb_4_k_cu_97380cf5_50564cuda3std3__419piecewise_constructE)
_ZN39_INTERNAL_66669acb_4_k_cu_97380cf5_50564cuda3std3__419piecewise_constructE:
	.zero		1
	.type		_ZN39_INTERNAL_66669acb_4_k_cu_97380cf5_50564cuda3std3__45__cpo4cendE,@object
	.size		_ZN39_INTERNAL_66669acb_4_k_cu_97380cf5_50564cuda3std3__45__cpo4cendE,(_ZN39_INTERNAL_66669acb_4_k_cu_97380cf5_50564cuda3std6ranges3__45__cpo4swapE - _ZN39_INTERNAL_66669acb_4_k_cu_97380cf5_50564cuda3std3__45__cpo4cendE)
_ZN39_INTERNAL_66669acb_4_k_cu_97380cf5_50564cuda3std3__45__cpo4cendE:
	.zero		1
	.type		_ZN39_INTERNAL_66669acb_4_k_cu_97380cf5_50564cuda3std6ranges3__45__cpo4swapE,@object
	.size		_ZN39_INTERNAL_66669acb_4_k_cu_97380cf5_50564cuda3std6ranges3__45__cpo4swapE,(.L_8 - _ZN39_INTERNAL_66669acb_4_k_cu_97380cf5_50564cuda3std6ranges3__45__cpo4swapE)
_ZN39_INTERNAL_66669acb_4_k_cu_97380cf5_50564cuda3std6ranges3__45__cpo4swapE:
	.zero		1
.L_8:


//--------------------- .nv.constant0._ZN7cutlass13device_kernelINS_4gemm6kernel13GemmUniversalIN4cute5tupleIJiiiiEEENS1_10collective13CollectiveMmaINS1_34MainloopSm90TmaGmmaWarpSpecializedILi18ENS5_IJNS4_1CILi2EEENSA_ILi1EEESC_EEENS1_35KernelTmaWarpSpecializedCooperativeEEENS5_IJNSA_ILi128EEENSA_ILi256EEENSA_ILi32EEEEEEaNS5_IJlSC_lEEEaSK_NS4_8TiledMMAINS4_8MMA_AtomIJNS4_4SM904GMMA27MMA_64x256x32_S32S8S8_SS_TNEEEENS4_6LayoutISD_NS5_IJSC_NSA_ILi0EEESS_EEEEENS5_IJNS4_10UnderscoreESV_SV_EEEEENS4_13SM90_TMA_LOADENS4_14ComposedLayoutINS4_7SwizzleILi1ELi4ELi3EEENS4_18smem_ptr_flag_bitsILi8EEENSR_INS5_IJNSA_ILi8EEESI_EEENS5_IJSI_SC_EEEEEEEvNS4_8identityENS4_23SM90_TMA_LOAD_MULTICASTES18_vS19_EENS_8epilogue10collective6detail29Sm90TmaWarpSpecializedAdapterINS1D_15DefaultEpilogueIaSK_SK_NS1C_6thread17LinearCombinationIaLi1EiiLNS1H_9ScaleType4KindE0ELNS_15FloatRoundStyleE2EaEENS1_15EpilogueDefaultEEEEEvvEEEEvNT_6ParamsE --------------------------
	.section	.nv.constant0._ZN7cutlass13device_kernelINS_4gemm6kernel13GemmUniversalIN4cute5tupleIJiiiiEEENS1_10collective13CollectiveMmaINS1_34MainloopSm90TmaGmmaWarpSpecializedILi18ENS5_IJNS4_1CILi2EEENSA_ILi1EEESC_EEENS1_35KernelTmaWarpSpecializedCooperativeEEENS5_IJNSA_ILi128EEENSA_ILi256EEENSA_ILi32EEEEEEaNS5_IJlSC_lEEEaSK_NS4_8TiledMMAINS4_8MMA_AtomIJNS4_4SM904GMMA27MMA_64x256x32_S32S8S8_SS_TNEEEENS4_6LayoutISD_NS5_IJSC_NSA_ILi0EEESS_EEEEENS5_IJNS4_10UnderscoreESV_SV_EEEEENS4_13SM90_TMA_LOADENS4_14ComposedLayoutINS4_7SwizzleILi1ELi4ELi3EEENS4_18smem_ptr_flag_bitsILi8EEENSR_INS5_IJNSA_ILi8EEESI_EEENS5_IJSI_SC_EEEEEEEvNS4_8identityENS4_23SM90_TMA_LOAD_MULTICASTES18_vS19_EENS_8epilogue10collective6detail29Sm90TmaWarpSpecializedAdapterINS1D_15DefaultEpilogueIaSK_SK_NS1C_6thread17LinearCombinationIaLi1EiiLNS1H_9ScaleType4KindE0ELNS_15FloatRoundStyleE2EaEENS1_15EpilogueDefaultEEEEEvvEEEEvNT_6ParamsE,"a",@progbits
	.sectionflags	@""
	.align	4
.nv.constant0._ZN7cutlass13device_kernelINS_4gemm6kernel13GemmUniversalIN4cute5tupleIJiiiiEEENS1_10collective13CollectiveMmaINS1_34MainloopSm90TmaGmmaWarpSpecializedILi18ENS5_IJNS4_1CILi2EEENSA_ILi1EEESC_EEENS1_35KernelTmaWarpSpecializedCooperativeEEENS5_IJNSA_ILi128EEENSA_ILi256EEENSA_ILi32EEEEEEaNS5_IJlSC_lEEEaSK_NS4_8TiledMMAINS4_8MMA_AtomIJNS4_4SM904GMMA27MMA_64x256x32_S32S8S8_SS_TNEEEENS4_6LayoutISD_NS5_IJSC_NSA_ILi0EEESS_EEEEENS5_IJNS4_10UnderscoreESV_SV_EEEEENS4_13SM90_TMA_LOADENS4_14ComposedLayoutINS4_7SwizzleILi1ELi4ELi3EEENS4_18smem_ptr_flag_bitsILi8EEENSR_INS5_IJNSA_ILi8EEESI_EEENS5_IJSI_SC_EEEEEEEvNS4_8identityENS4_23SM90_TMA_LOAD_MULTICASTES18_vS19_EENS_8epilogue10collective6detail29Sm90TmaWarpSpecializedAdapterINS1D_15DefaultEpilogueIaSK_SK_NS1C_6thread17LinearCombinationIaLi1EiiLNS1H_9ScaleType4KindE0ELNS_15FloatRoundStyleE2EaEENS1_15EpilogueDefaultEEEEEvvEEEEvNT_6ParamsE:
	.zero		1664


//--------------------- SYMBOLS --------------------------

	.type		.nv.reservedSmem.offset0,@object
	.size		.nv.reservedSmem.offset0,0x4
	.type		__assertfail,@function
